//
// Generated by NVIDIA NVVM Compiler
//
// Compiler Build ID: CL-36424714
// Cuda compilation tools, release 13.0, V13.0.88
// Based on NVVM 20.0.0
//

.version 9.0
.target sm_100
.address_size 64

	// .globl	_Z13cal_phase_oneILi32EEvjjmPi
// _ZZ13cal_phase_oneILi32EEvjjmPiE9primary_d has been demoted
// _ZZ13cal_phase_twoILi32EEvjjmPijE9primary_d has been demoted
// _ZZ13cal_phase_twoILi32EEvjjmPijE9current_d has been demoted
// _ZZ15cal_phase_threeILi16ELi2EEvjjmPijE12primaryRow_d has been demoted
// _ZZ15cal_phase_threeILi16ELi2EEvjjmPijE12primaryCol_d has been demoted

.visible .entry _Z13cal_phase_oneILi32EEvjjmPi(
	.param .u32 _Z13cal_phase_oneILi32EEvjjmPi_param_0,
	.param .u32 _Z13cal_phase_oneILi32EEvjjmPi_param_1,
	.param .u64 _Z13cal_phase_oneILi32EEvjjmPi_param_2,
	.param .u64 .ptr .align 1 _Z13cal_phase_oneILi32EEvjjmPi_param_3
)
{
	.reg .pred 	%p<36>;
	.reg .b32 	%r<150>;
	.reg .b64 	%rd<5>;
	// demoted variable
	.shared .align 4 .b8 _ZZ13cal_phase_oneILi32EEvjjmPiE9primary_d[4096];
	ld.param.u32 	%r37, [_Z13cal_phase_oneILi32EEvjjmPi_param_0];
	ld.param.u32 	%r38, [_Z13cal_phase_oneILi32EEvjjmPi_param_1];
	ld.param.u32 	%r39, [_Z13cal_phase_oneILi32EEvjjmPi_param_2];
	ld.param.u64 	%rd2, [_Z13cal_phase_oneILi32EEvjjmPi_param_3];
	cvta.to.global.u64 	%rd3, %rd2;
	mov.u32 	%r1, %tid.x;
	mov.u32 	%r40, %tid.y;
	shl.b32 	%r41, %r37, 5;
	add.s32 	%r42, %r41, %r40;
	add.s32 	%r43, %r41, %r1;
	mad.lo.s32 	%r44, %r42, %r39, %r43;
	max.u32 	%r45, %r42, %r43;
	setp.lt.u32 	%p1, %r45, %r38;
	setp.ge.u32 	%p2, %r45, %r38;
	mul.wide.s32 	%rd4, %r44, 4;
	add.s64 	%rd1, %rd3, %rd4;
	shl.b32 	%r46, %r40, 7;
	mov.u32 	%r47, _ZZ13cal_phase_oneILi32EEvjjmPiE9primary_d;
	add.s32 	%r2, %r47, %r46;
	shl.b32 	%r48, %r1, 2;
	add.s32 	%r3, %r2, %r48;
	@%p2 bra 	$L__BB0_2;
	ld.global.u32 	%r50, [%rd1];
	st.shared.u32 	[%r3], %r50;
	bra.uni 	$L__BB0_3;
$L__BB0_2:
	mov.b32 	%r49, 1000000;
	st.shared.u32 	[%r3], %r49;
$L__BB0_3:
	bar.sync 	0;
	add.s32 	%r4, %r47, %r48;
	ld.shared.u32 	%r53, [%r2];
	ld.shared.u32 	%r54, [%r4];
	add.s32 	%r5, %r54, %r53;
	bar.sync 	0;
	ld.shared.u32 	%r55, [%r3];
	setp.ge.s32 	%p3, %r5, %r55;
	@%p3 bra 	$L__BB0_5;
	st.shared.u32 	[%r3], %r5;
$L__BB0_5:
	bar.sync 	0;
	ld.shared.u32 	%r56, [%r2+4];
	ld.shared.u32 	%r57, [%r4+128];
	add.s32 	%r6, %r57, %r56;
	bar.sync 	0;
	ld.shared.u32 	%r58, [%r3];
	setp.ge.s32 	%p4, %r6, %r58;
	@%p4 bra 	$L__BB0_7;
	st.shared.u32 	[%r3], %r6;
$L__BB0_7:
	bar.sync 	0;
	ld.shared.u32 	%r59, [%r2+8];
	ld.shared.u32 	%r60, [%r4+256];
	add.s32 	%r7, %r60, %r59;
	bar.sync 	0;
	ld.shared.u32 	%r61, [%r3];
	setp.ge.s32 	%p5, %r7, %r61;
	@%p5 bra 	$L__BB0_9;
	st.shared.u32 	[%r3], %r7;
$L__BB0_9:
	bar.sync 	0;
	ld.shared.u32 	%r62, [%r2+12];
	ld.shared.u32 	%r63, [%r4+384];
	add.s32 	%r8, %r63, %r62;
	bar.sync 	0;
	ld.shared.u32 	%r64, [%r3];
	setp.ge.s32 	%p6, %r8, %r64;
	@%p6 bra 	$L__BB0_11;
	st.shared.u32 	[%r3], %r8;
$L__BB0_11:
	bar.sync 	0;
	ld.shared.u32 	%r65, [%r2+16];
	ld.shared.u32 	%r66, [%r4+512];
	add.s32 	%r9, %r66, %r65;
	bar.sync 	0;
	ld.shared.u32 	%r67, [%r3];
	setp.ge.s32 	%p7, %r9, %r67;
	@%p7 bra 	$L__BB0_13;
	st.shared.u32 	[%r3], %r9;
$L__BB0_13:
	bar.sync 	0;
	ld.shared.u32 	%r68, [%r2+20];
	ld.shared.u32 	%r69, [%r4+640];
	add.s32 	%r10, %r69, %r68;
	bar.sync 	0;
	ld.shared.u32 	%r70, [%r3];
	setp.ge.s32 	%p8, %r10, %r70;
	@%p8 bra 	$L__BB0_15;
	st.shared.u32 	[%r3], %r10;
$L__BB0_15:
	bar.sync 	0;
	ld.shared.u32 	%r71, [%r2+24];
	ld.shared.u32 	%r72, [%r4+768];
	add.s32 	%r11, %r72, %r71;
	bar.sync 	0;
	ld.shared.u32 	%r73, [%r3];
	setp.ge.s32 	%p9, %r11, %r73;
	@%p9 bra 	$L__BB0_17;
	st.shared.u32 	[%r3], %r11;
$L__BB0_17:
	bar.sync 	0;
	ld.shared.u32 	%r74, [%r2+28];
	ld.shared.u32 	%r75, [%r4+896];
	add.s32 	%r12, %r75, %r74;
	bar.sync 	0;
	ld.shared.u32 	%r76, [%r3];
	setp.ge.s32 	%p10, %r12, %r76;
	@%p10 bra 	$L__BB0_19;
	st.shared.u32 	[%r3], %r12;
$L__BB0_19:
	bar.sync 	0;
	ld.shared.u32 	%r77, [%r2+32];
	ld.shared.u32 	%r78, [%r4+1024];
	add.s32 	%r13, %r78, %r77;
	bar.sync 	0;
	ld.shared.u32 	%r79, [%r3];
	setp.ge.s32 	%p11, %r13, %r79;
	@%p11 bra 	$L__BB0_21;
	st.shared.u32 	[%r3], %r13;
$L__BB0_21:
	bar.sync 	0;
	ld.shared.u32 	%r80, [%r2+36];
	ld.shared.u32 	%r81, [%r4+1152];
	add.s32 	%r14, %r81, %r80;
	bar.sync 	0;
	ld.shared.u32 	%r82, [%r3];
	setp.ge.s32 	%p12, %r14, %r82;
	@%p12 bra 	$L__BB0_23;
	st.shared.u32 	[%r3], %r14;
$L__BB0_23:
	bar.sync 	0;
	ld.shared.u32 	%r83, [%r2+40];
	ld.shared.u32 	%r84, [%r4+1280];
	add.s32 	%r15, %r84, %r83;
	bar.sync 	0;
	ld.shared.u32 	%r85, [%r3];
	setp.ge.s32 	%p13, %r15, %r85;
	@%p13 bra 	$L__BB0_25;
	st.shared.u32 	[%r3], %r15;
$L__BB0_25:
	bar.sync 	0;
	ld.shared.u32 	%r86, [%r2+44];
	ld.shared.u32 	%r87, [%r4+1408];
	add.s32 	%r16, %r87, %r86;
	bar.sync 	0;
	ld.shared.u32 	%r88, [%r3];
	setp.ge.s32 	%p14, %r16, %r88;
	@%p14 bra 	$L__BB0_27;
	st.shared.u32 	[%r3], %r16;
$L__BB0_27:
	bar.sync 	0;
	ld.shared.u32 	%r89, [%r2+48];
	ld.shared.u32 	%r90, [%r4+1536];
	add.s32 	%r17, %r90, %r89;
	bar.sync 	0;
	ld.shared.u32 	%r91, [%r3];
	setp.ge.s32 	%p15, %r17, %r91;
	@%p15 bra 	$L__BB0_29;
	st.shared.u32 	[%r3], %r17;
$L__BB0_29:
	bar.sync 	0;
	ld.shared.u32 	%r92, [%r2+52];
	ld.shared.u32 	%r93, [%r4+1664];
	add.s32 	%r18, %r93, %r92;
	bar.sync 	0;
	ld.shared.u32 	%r94, [%r3];
	setp.ge.s32 	%p16, %r18, %r94;
	@%p16 bra 	$L__BB0_31;
	st.shared.u32 	[%r3], %r18;
$L__BB0_31:
	bar.sync 	0;
	ld.shared.u32 	%r95, [%r2+56];
	ld.shared.u32 	%r96, [%r4+1792];
	add.s32 	%r19, %r96, %r95;
	bar.sync 	0;
	ld.shared.u32 	%r97, [%r3];
	setp.ge.s32 	%p17, %r19, %r97;
	@%p17 bra 	$L__BB0_33;
	st.shared.u32 	[%r3], %r19;
$L__BB0_33:
	bar.sync 	0;
	ld.shared.u32 	%r98, [%r2+60];
	ld.shared.u32 	%r99, [%r4+1920];
	add.s32 	%r20, %r99, %r98;
	bar.sync 	0;
	ld.shared.u32 	%r100, [%r3];
	setp.ge.s32 	%p18, %r20, %r100;
	@%p18 bra 	$L__BB0_35;
	st.shared.u32 	[%r3], %r20;
$L__BB0_35:
	bar.sync 	0;
	ld.shared.u32 	%r101, [%r2+64];
	ld.shared.u32 	%r102, [%r4+2048];
	add.s32 	%r21, %r102, %r101;
	bar.sync 	0;
	ld.shared.u32 	%r103, [%r3];
	setp.ge.s32 	%p19, %r21, %r103;
	@%p19 bra 	$L__BB0_37;
	st.shared.u32 	[%r3], %r21;
$L__BB0_37:
	bar.sync 	0;
	ld.shared.u32 	%r104, [%r2+68];
	ld.shared.u32 	%r105, [%r4+2176];
	add.s32 	%r22, %r105, %r104;
	bar.sync 	0;
	ld.shared.u32 	%r106, [%r3];
	setp.ge.s32 	%p20, %r22, %r106;
	@%p20 bra 	$L__BB0_39;
	st.shared.u32 	[%r3], %r22;
$L__BB0_39:
	bar.sync 	0;
	ld.shared.u32 	%r107, [%r2+72];
	ld.shared.u32 	%r108, [%r4+2304];
	add.s32 	%r23, %r108, %r107;
	bar.sync 	0;
	ld.shared.u32 	%r109, [%r3];
	setp.ge.s32 	%p21, %r23, %r109;
	@%p21 bra 	$L__BB0_41;
	st.shared.u32 	[%r3], %r23;
$L__BB0_41:
	bar.sync 	0;
	ld.shared.u32 	%r110, [%r2+76];
	ld.shared.u32 	%r111, [%r4+2432];
	add.s32 	%r24, %r111, %r110;
	bar.sync 	0;
	ld.shared.u32 	%r112, [%r3];
	setp.ge.s32 	%p22, %r24, %r112;
	@%p22 bra 	$L__BB0_43;
	st.shared.u32 	[%r3], %r24;
$L__BB0_43:
	bar.sync 	0;
	ld.shared.u32 	%r113, [%r2+80];
	ld.shared.u32 	%r114, [%r4+2560];
	add.s32 	%r25, %r114, %r113;
	bar.sync 	0;
	ld.shared.u32 	%r115, [%r3];
	setp.ge.s32 	%p23, %r25, %r115;
	@%p23 bra 	$L__BB0_45;
	st.shared.u32 	[%r3], %r25;
$L__BB0_45:
	bar.sync 	0;
	ld.shared.u32 	%r116, [%r2+84];
	ld.shared.u32 	%r117, [%r4+2688];
	add.s32 	%r26, %r117, %r116;
	bar.sync 	0;
	ld.shared.u32 	%r118, [%r3];
	setp.ge.s32 	%p24, %r26, %r118;
	@%p24 bra 	$L__BB0_47;
	st.shared.u32 	[%r3], %r26;
$L__BB0_47:
	bar.sync 	0;
	ld.shared.u32 	%r119, [%r2+88];
	ld.shared.u32 	%r120, [%r4+2816];
	add.s32 	%r27, %r120, %r119;
	bar.sync 	0;
	ld.shared.u32 	%r121, [%r3];
	setp.ge.s32 	%p25, %r27, %r121;
	@%p25 bra 	$L__BB0_49;
	st.shared.u32 	[%r3], %r27;
$L__BB0_49:
	bar.sync 	0;
	ld.shared.u32 	%r122, [%r2+92];
	ld.shared.u32 	%r123, [%r4+2944];
	add.s32 	%r28, %r123, %r122;
	bar.sync 	0;
	ld.shared.u32 	%r124, [%r3];
	setp.ge.s32 	%p26, %r28, %r124;
	@%p26 bra 	$L__BB0_51;
	st.shared.u32 	[%r3], %r28;
$L__BB0_51:
	bar.sync 	0;
	ld.shared.u32 	%r125, [%r2+96];
	ld.shared.u32 	%r126, [%r4+3072];
	add.s32 	%r29, %r126, %r125;
	bar.sync 	0;
	ld.shared.u32 	%r127, [%r3];
	setp.ge.s32 	%p27, %r29, %r127;
	@%p27 bra 	$L__BB0_53;
	st.shared.u32 	[%r3], %r29;
$L__BB0_53:
	bar.sync 	0;
	ld.shared.u32 	%r128, [%r2+100];
	ld.shared.u32 	%r129, [%r4+3200];
	add.s32 	%r30, %r129, %r128;
	bar.sync 	0;
	ld.shared.u32 	%r130, [%r3];
	setp.ge.s32 	%p28, %r30, %r130;
	@%p28 bra 	$L__BB0_55;
	st.shared.u32 	[%r3], %r30;
$L__BB0_55:
	bar.sync 	0;
	ld.shared.u32 	%r131, [%r2+104];
	ld.shared.u32 	%r132, [%r4+3328];
	add.s32 	%r31, %r132, %r131;
	bar.sync 	0;
	ld.shared.u32 	%r133, [%r3];
	setp.ge.s32 	%p29, %r31, %r133;
	@%p29 bra 	$L__BB0_57;
	st.shared.u32 	[%r3], %r31;
$L__BB0_57:
	bar.sync 	0;
	ld.shared.u32 	%r134, [%r2+108];
	ld.shared.u32 	%r135, [%r4+3456];
	add.s32 	%r32, %r135, %r134;
	bar.sync 	0;
	ld.shared.u32 	%r136, [%r3];
	setp.ge.s32 	%p30, %r32, %r136;
	@%p30 bra 	$L__BB0_59;
	st.shared.u32 	[%r3], %r32;
$L__BB0_59:
	bar.sync 	0;
	ld.shared.u32 	%r137, [%r2+112];
	ld.shared.u32 	%r138, [%r4+3584];
	add.s32 	%r33, %r138, %r137;
	bar.sync 	0;
	ld.shared.u32 	%r139, [%r3];
	setp.ge.s32 	%p31, %r33, %r139;
	@%p31 bra 	$L__BB0_61;
	st.shared.u32 	[%r3], %r33;
$L__BB0_61:
	bar.sync 	0;
	ld.shared.u32 	%r140, [%r2+116];
	ld.shared.u32 	%r141, [%r4+3712];
	add.s32 	%r34, %r141, %r140;
	bar.sync 	0;
	ld.shared.u32 	%r142, [%r3];
	setp.ge.s32 	%p32, %r34, %r142;
	@%p32 bra 	$L__BB0_63;
	st.shared.u32 	[%r3], %r34;
$L__BB0_63:
	bar.sync 	0;
	ld.shared.u32 	%r143, [%r2+120];
	ld.shared.u32 	%r144, [%r4+3840];
	add.s32 	%r35, %r144, %r143;
	bar.sync 	0;
	ld.shared.u32 	%r145, [%r3];
	setp.ge.s32 	%p33, %r35, %r145;
	@%p33 bra 	$L__BB0_65;
	st.shared.u32 	[%r3], %r35;
$L__BB0_65:
	bar.sync 	0;
	ld.shared.u32 	%r146, [%r2+124];
	ld.shared.u32 	%r147, [%r4+3968];
	add.s32 	%r36, %r147, %r146;
	bar.sync 	0;
	ld.shared.u32 	%r148, [%r3];
	setp.ge.s32 	%p34, %r36, %r148;
	@%p34 bra 	$L__BB0_67;
	st.shared.u32 	[%r3], %r36;
$L__BB0_67:
	bar.sync 	0;
	not.pred 	%p35, %p1;
	@%p35 bra 	$L__BB0_69;
	ld.shared.u32 	%r149, [%r3];
	st.global.u32 	[%rd1], %r149;
$L__BB0_69:
	ret;

}
	// .globl	_Z13cal_phase_twoILi32EEvjjmPij
.visible .entry _Z13cal_phase_twoILi32EEvjjmPij(
	.param .u32 _Z13cal_phase_twoILi32EEvjjmPij_param_0,
	.param .u32 _Z13cal_phase_twoILi32EEvjjmPij_param_1,
	.param .u64 _Z13cal_phase_twoILi32EEvjjmPij_param_2,
	.param .u64 .ptr .align 1 _Z13cal_phase_twoILi32EEvjjmPij_param_3,
	.param .u32 _Z13cal_phase_twoILi32EEvjjmPij_param_4
)
{
	.reg .pred 	%p<72>;
	.reg .b32 	%r<301>;
	.reg .b64 	%rd<8>;
	// demoted variable
	.shared .align 4 .b8 _ZZ13cal_phase_twoILi32EEvjjmPijE9primary_d[4096];
	// demoted variable
	.shared .align 4 .b8 _ZZ13cal_phase_twoILi32EEvjjmPijE9current_d[4096];
	ld.param.u32 	%r76, [_Z13cal_phase_twoILi32EEvjjmPij_param_0];
	ld.param.u32 	%r77, [_Z13cal_phase_twoILi32EEvjjmPij_param_1];
	ld.param.u64 	%rd3, [_Z13cal_phase_twoILi32EEvjjmPij_param_2];
	ld.param.u64 	%rd4, [_Z13cal_phase_twoILi32EEvjjmPij_param_3];
	cvta.to.global.u64 	%rd1, %rd4;
	mov.u32 	%r1, %ctaid.x;
	setp.eq.s32 	%p2, %r1, %r76;
	@%p2 bra 	$L__BB1_140;
	mov.u32 	%r2, %tid.x;
	mov.u32 	%r3, %tid.y;
	shl.b32 	%r78, %r76, 5;
	add.s32 	%r4, %r78, %r3;
	add.s32 	%r5, %r78, %r2;
	shl.b32 	%r79, %r3, 7;
	mov.u32 	%r80, _ZZ13cal_phase_twoILi32EEvjjmPijE9primary_d;
	add.s32 	%r6, %r80, %r79;
	max.u32 	%r81, %r4, %r5;
	setp.ge.u32 	%p3, %r81, %r77;
	@%p3 bra 	$L__BB1_3;
	cvt.u32.u64 	%r85, %rd3;
	mad.lo.s32 	%r86, %r4, %r85, %r5;
	mul.wide.s32 	%rd5, %r86, 4;
	add.s64 	%rd6, %rd1, %rd5;
	ld.global.u32 	%r87, [%rd6];
	shl.b32 	%r88, %r2, 2;
	add.s32 	%r89, %r6, %r88;
	st.shared.u32 	[%r89], %r87;
	bra.uni 	$L__BB1_4;
$L__BB1_3:
	shl.b32 	%r82, %r2, 2;
	add.s32 	%r83, %r6, %r82;
	mov.b32 	%r84, 1000000;
	st.shared.u32 	[%r83], %r84;
$L__BB1_4:
	mov.u32 	%r7, %ctaid.y;
	setp.eq.s32 	%p4, %r7, 0;
	selp.b32 	%r90, %r76, %r1, %p4;
	selp.b32 	%r91, %r1, %r76, %p4;
	shl.b32 	%r92, %r91, 5;
	add.s32 	%r93, %r92, %r2;
	shl.b32 	%r94, %r90, 5;
	add.s32 	%r95, %r94, %r3;
	cvt.u32.u64 	%r96, %rd3;
	mad.lo.s32 	%r97, %r95, %r96, %r93;
	max.u32 	%r98, %r95, %r93;
	setp.lt.u32 	%p1, %r98, %r77;
	setp.ge.u32 	%p5, %r98, %r77;
	mul.wide.s32 	%rd7, %r97, 4;
	add.s64 	%rd2, %rd1, %rd7;
	mov.u32 	%r100, _ZZ13cal_phase_twoILi32EEvjjmPijE9current_d;
	add.s32 	%r8, %r100, %r79;
	shl.b32 	%r101, %r2, 2;
	add.s32 	%r9, %r8, %r101;
	@%p5 bra 	$L__BB1_6;
	ld.global.u32 	%r103, [%rd2];
	st.shared.u32 	[%r9], %r103;
	bra.uni 	$L__BB1_7;
$L__BB1_6:
	mov.b32 	%r102, 1000000;
	st.shared.u32 	[%r9], %r102;
$L__BB1_7:
	setp.eq.s32 	%p6, %r7, 0;
	bar.sync 	0;
	@%p6 bra 	$L__BB1_73;
	add.s32 	%r10, %r80, %r101;
	ld.shared.u32 	%r106, [%r8];
	ld.shared.u32 	%r107, [%r10];
	add.s32 	%r11, %r107, %r106;
	bar.sync 	0;
	ld.shared.u32 	%r108, [%r9];
	setp.lt.s32 	%p7, %r11, %r108;
	@%p7 bra 	$L__BB1_9;
	bra.uni 	$L__BB1_10;
$L__BB1_9:
	st.shared.u32 	[%r9], %r11;
$L__BB1_10:
	bar.sync 	0;
	ld.shared.u32 	%r109, [%r8+4];
	ld.shared.u32 	%r110, [%r10+128];
	add.s32 	%r45, %r110, %r109;
	bar.sync 	0;
	ld.shared.u32 	%r111, [%r9];
	setp.ge.s32 	%p8, %r45, %r111;
	@%p8 bra 	$L__BB1_12;
	st.shared.u32 	[%r9], %r45;
$L__BB1_12:
	bar.sync 	0;
	ld.shared.u32 	%r112, [%r8+8];
	ld.shared.u32 	%r113, [%r10+256];
	add.s32 	%r46, %r113, %r112;
	bar.sync 	0;
	ld.shared.u32 	%r114, [%r9];
	setp.ge.s32 	%p9, %r46, %r114;
	@%p9 bra 	$L__BB1_14;
	st.shared.u32 	[%r9], %r46;
$L__BB1_14:
	bar.sync 	0;
	ld.shared.u32 	%r115, [%r8+12];
	ld.shared.u32 	%r116, [%r10+384];
	add.s32 	%r47, %r116, %r115;
	bar.sync 	0;
	ld.shared.u32 	%r117, [%r9];
	setp.ge.s32 	%p10, %r47, %r117;
	@%p10 bra 	$L__BB1_16;
	st.shared.u32 	[%r9], %r47;
$L__BB1_16:
	bar.sync 	0;
	ld.shared.u32 	%r118, [%r8+16];
	ld.shared.u32 	%r119, [%r10+512];
	add.s32 	%r48, %r119, %r118;
	bar.sync 	0;
	ld.shared.u32 	%r120, [%r9];
	setp.ge.s32 	%p11, %r48, %r120;
	@%p11 bra 	$L__BB1_18;
	st.shared.u32 	[%r9], %r48;
$L__BB1_18:
	bar.sync 	0;
	ld.shared.u32 	%r121, [%r8+20];
	ld.shared.u32 	%r122, [%r10+640];
	add.s32 	%r49, %r122, %r121;
	bar.sync 	0;
	ld.shared.u32 	%r123, [%r9];
	setp.ge.s32 	%p12, %r49, %r123;
	@%p12 bra 	$L__BB1_20;
	st.shared.u32 	[%r9], %r49;
$L__BB1_20:
	bar.sync 	0;
	ld.shared.u32 	%r124, [%r8+24];
	ld.shared.u32 	%r125, [%r10+768];
	add.s32 	%r50, %r125, %r124;
	bar.sync 	0;
	ld.shared.u32 	%r126, [%r9];
	setp.ge.s32 	%p13, %r50, %r126;
	@%p13 bra 	$L__BB1_22;
	st.shared.u32 	[%r9], %r50;
$L__BB1_22:
	bar.sync 	0;
	ld.shared.u32 	%r127, [%r8+28];
	ld.shared.u32 	%r128, [%r10+896];
	add.s32 	%r51, %r128, %r127;
	bar.sync 	0;
	ld.shared.u32 	%r129, [%r9];
	setp.ge.s32 	%p14, %r51, %r129;
	@%p14 bra 	$L__BB1_24;
	st.shared.u32 	[%r9], %r51;
$L__BB1_24:
	bar.sync 	0;
	ld.shared.u32 	%r130, [%r8+32];
	ld.shared.u32 	%r131, [%r10+1024];
	add.s32 	%r52, %r131, %r130;
	bar.sync 	0;
	ld.shared.u32 	%r132, [%r9];
	setp.ge.s32 	%p15, %r52, %r132;
	@%p15 bra 	$L__BB1_26;
	st.shared.u32 	[%r9], %r52;
$L__BB1_26:
	bar.sync 	0;
	ld.shared.u32 	%r133, [%r8+36];
	ld.shared.u32 	%r134, [%r10+1152];
	add.s32 	%r53, %r134, %r133;
	bar.sync 	0;
	ld.shared.u32 	%r135, [%r9];
	setp.ge.s32 	%p16, %r53, %r135;
	@%p16 bra 	$L__BB1_28;
	st.shared.u32 	[%r9], %r53;
$L__BB1_28:
	bar.sync 	0;
	ld.shared.u32 	%r136, [%r8+40];
	ld.shared.u32 	%r137, [%r10+1280];
	add.s32 	%r54, %r137, %r136;
	bar.sync 	0;
	ld.shared.u32 	%r138, [%r9];
	setp.ge.s32 	%p17, %r54, %r138;
	@%p17 bra 	$L__BB1_30;
	st.shared.u32 	[%r9], %r54;
$L__BB1_30:
	bar.sync 	0;
	ld.shared.u32 	%r139, [%r8+44];
	ld.shared.u32 	%r140, [%r10+1408];
	add.s32 	%r55, %r140, %r139;
	bar.sync 	0;
	ld.shared.u32 	%r141, [%r9];
	setp.ge.s32 	%p18, %r55, %r141;
	@%p18 bra 	$L__BB1_32;
	st.shared.u32 	[%r9], %r55;
$L__BB1_32:
	bar.sync 	0;
	ld.shared.u32 	%r142, [%r8+48];
	ld.shared.u32 	%r143, [%r10+1536];
	add.s32 	%r56, %r143, %r142;
	bar.sync 	0;
	ld.shared.u32 	%r144, [%r9];
	setp.ge.s32 	%p19, %r56, %r144;
	@%p19 bra 	$L__BB1_34;
	st.shared.u32 	[%r9], %r56;
$L__BB1_34:
	bar.sync 	0;
	ld.shared.u32 	%r145, [%r8+52];
	ld.shared.u32 	%r146, [%r10+1664];
	add.s32 	%r57, %r146, %r145;
	bar.sync 	0;
	ld.shared.u32 	%r147, [%r9];
	setp.ge.s32 	%p20, %r57, %r147;
	@%p20 bra 	$L__BB1_36;
	st.shared.u32 	[%r9], %r57;
$L__BB1_36:
	bar.sync 	0;
	ld.shared.u32 	%r148, [%r8+56];
	ld.shared.u32 	%r149, [%r10+1792];
	add.s32 	%r58, %r149, %r148;
	bar.sync 	0;
	ld.shared.u32 	%r150, [%r9];
	setp.ge.s32 	%p21, %r58, %r150;
	@%p21 bra 	$L__BB1_38;
	st.shared.u32 	[%r9], %r58;
$L__BB1_38:
	bar.sync 	0;
	ld.shared.u32 	%r151, [%r8+60];
	ld.shared.u32 	%r152, [%r10+1920];
	add.s32 	%r59, %r152, %r151;
	bar.sync 	0;
	ld.shared.u32 	%r153, [%r9];
	setp.ge.s32 	%p22, %r59, %r153;
	@%p22 bra 	$L__BB1_40;
	st.shared.u32 	[%r9], %r59;
$L__BB1_40:
	bar.sync 	0;
	ld.shared.u32 	%r154, [%r8+64];
	ld.shared.u32 	%r155, [%r10+2048];
	add.s32 	%r60, %r155, %r154;
	bar.sync 	0;
	ld.shared.u32 	%r156, [%r9];
	setp.ge.s32 	%p23, %r60, %r156;
	@%p23 bra 	$L__BB1_42;
	st.shared.u32 	[%r9], %r60;
$L__BB1_42:
	bar.sync 	0;
	ld.shared.u32 	%r157, [%r8+68];
	ld.shared.u32 	%r158, [%r10+2176];
	add.s32 	%r61, %r158, %r157;
	bar.sync 	0;
	ld.shared.u32 	%r159, [%r9];
	setp.ge.s32 	%p24, %r61, %r159;
	@%p24 bra 	$L__BB1_44;
	st.shared.u32 	[%r9], %r61;
$L__BB1_44:
	bar.sync 	0;
	ld.shared.u32 	%r160, [%r8+72];
	ld.shared.u32 	%r161, [%r10+2304];
	add.s32 	%r62, %r161, %r160;
	bar.sync 	0;
	ld.shared.u32 	%r162, [%r9];
	setp.ge.s32 	%p25, %r62, %r162;
	@%p25 bra 	$L__BB1_46;
	st.shared.u32 	[%r9], %r62;
$L__BB1_46:
	bar.sync 	0;
	ld.shared.u32 	%r163, [%r8+76];
	ld.shared.u32 	%r164, [%r10+2432];
	add.s32 	%r63, %r164, %r163;
	bar.sync 	0;
	ld.shared.u32 	%r165, [%r9];
	setp.ge.s32 	%p26, %r63, %r165;
	@%p26 bra 	$L__BB1_48;
	st.shared.u32 	[%r9], %r63;
$L__BB1_48:
	bar.sync 	0;
	ld.shared.u32 	%r166, [%r8+80];
	ld.shared.u32 	%r167, [%r10+2560];
	add.s32 	%r64, %r167, %r166;
	bar.sync 	0;
	ld.shared.u32 	%r168, [%r9];
	setp.ge.s32 	%p27, %r64, %r168;
	@%p27 bra 	$L__BB1_50;
	st.shared.u32 	[%r9], %r64;
$L__BB1_50:
	bar.sync 	0;
	ld.shared.u32 	%r169, [%r8+84];
	ld.shared.u32 	%r170, [%r10+2688];
	add.s32 	%r65, %r170, %r169;
	bar.sync 	0;
	ld.shared.u32 	%r171, [%r9];
	setp.ge.s32 	%p28, %r65, %r171;
	@%p28 bra 	$L__BB1_52;
	st.shared.u32 	[%r9], %r65;
$L__BB1_52:
	bar.sync 	0;
	ld.shared.u32 	%r172, [%r8+88];
	ld.shared.u32 	%r173, [%r10+2816];
	add.s32 	%r66, %r173, %r172;
	bar.sync 	0;
	ld.shared.u32 	%r174, [%r9];
	setp.ge.s32 	%p29, %r66, %r174;
	@%p29 bra 	$L__BB1_54;
	st.shared.u32 	[%r9], %r66;
$L__BB1_54:
	bar.sync 	0;
	ld.shared.u32 	%r175, [%r8+92];
	ld.shared.u32 	%r176, [%r10+2944];
	add.s32 	%r67, %r176, %r175;
	bar.sync 	0;
	ld.shared.u32 	%r177, [%r9];
	setp.ge.s32 	%p30, %r67, %r177;
	@%p30 bra 	$L__BB1_56;
	st.shared.u32 	[%r9], %r67;
$L__BB1_56:
	bar.sync 	0;
	ld.shared.u32 	%r178, [%r8+96];
	ld.shared.u32 	%r179, [%r10+3072];
	add.s32 	%r68, %r179, %r178;
	bar.sync 	0;
	ld.shared.u32 	%r180, [%r9];
	setp.ge.s32 	%p31, %r68, %r180;
	@%p31 bra 	$L__BB1_58;
	st.shared.u32 	[%r9], %r68;
$L__BB1_58:
	bar.sync 	0;
	ld.shared.u32 	%r181, [%r8+100];
	ld.shared.u32 	%r182, [%r10+3200];
	add.s32 	%r69, %r182, %r181;
	bar.sync 	0;
	ld.shared.u32 	%r183, [%r9];
	setp.ge.s32 	%p32, %r69, %r183;
	@%p32 bra 	$L__BB1_60;
	st.shared.u32 	[%r9], %r69;
$L__BB1_60:
	bar.sync 	0;
	ld.shared.u32 	%r184, [%r8+104];
	ld.shared.u32 	%r185, [%r10+3328];
	add.s32 	%r70, %r185, %r184;
	bar.sync 	0;
	ld.shared.u32 	%r186, [%r9];
	setp.ge.s32 	%p33, %r70, %r186;
	@%p33 bra 	$L__BB1_62;
	st.shared.u32 	[%r9], %r70;
$L__BB1_62:
	bar.sync 	0;
	ld.shared.u32 	%r187, [%r8+108];
	ld.shared.u32 	%r188, [%r10+3456];
	add.s32 	%r71, %r188, %r187;
	bar.sync 	0;
	ld.shared.u32 	%r189, [%r9];
	setp.ge.s32 	%p34, %r71, %r189;
	@%p34 bra 	$L__BB1_64;
	st.shared.u32 	[%r9], %r71;
$L__BB1_64:
	bar.sync 	0;
	ld.shared.u32 	%r190, [%r8+112];
	ld.shared.u32 	%r191, [%r10+3584];
	add.s32 	%r72, %r191, %r190;
	bar.sync 	0;
	ld.shared.u32 	%r192, [%r9];
	setp.ge.s32 	%p35, %r72, %r192;
	@%p35 bra 	$L__BB1_66;
	st.shared.u32 	[%r9], %r72;
$L__BB1_66:
	bar.sync 	0;
	ld.shared.u32 	%r193, [%r8+116];
	ld.shared.u32 	%r194, [%r10+3712];
	add.s32 	%r73, %r194, %r193;
	bar.sync 	0;
	ld.shared.u32 	%r195, [%r9];
	setp.ge.s32 	%p36, %r73, %r195;
	@%p36 bra 	$L__BB1_68;
	st.shared.u32 	[%r9], %r73;
$L__BB1_68:
	bar.sync 	0;
	ld.shared.u32 	%r196, [%r8+120];
	ld.shared.u32 	%r197, [%r10+3840];
	add.s32 	%r74, %r197, %r196;
	bar.sync 	0;
	ld.shared.u32 	%r198, [%r9];
	setp.ge.s32 	%p37, %r74, %r198;
	@%p37 bra 	$L__BB1_70;
	st.shared.u32 	[%r9], %r74;
$L__BB1_70:
	bar.sync 	0;
	ld.shared.u32 	%r199, [%r8+124];
	ld.shared.u32 	%r200, [%r10+3968];
	add.s32 	%r75, %r200, %r199;
	bar.sync 	0;
	ld.shared.u32 	%r201, [%r9];
	setp.ge.s32 	%p38, %r75, %r201;
	@%p38 bra 	$L__BB1_72;
	st.shared.u32 	[%r9], %r75;
$L__BB1_72:
	bar.sync 	0;
	bra.uni 	$L__BB1_138;
$L__BB1_73:
	add.s32 	%r12, %r100, %r101;
	ld.shared.u32 	%r204, [%r6];
	ld.shared.u32 	%r205, [%r12];
	add.s32 	%r13, %r205, %r204;
	bar.sync 	0;
	ld.shared.u32 	%r206, [%r9];
	setp.ge.s32 	%p39, %r13, %r206;
	@%p39 bra 	$L__BB1_75;
	st.shared.u32 	[%r9], %r13;
$L__BB1_75:
	bar.sync 	0;
	ld.shared.u32 	%r207, [%r6+4];
	ld.shared.u32 	%r208, [%r12+128];
	add.s32 	%r14, %r208, %r207;
	bar.sync 	0;
	ld.shared.u32 	%r209, [%r9];
	setp.ge.s32 	%p40, %r14, %r209;
	@%p40 bra 	$L__BB1_77;
	st.shared.u32 	[%r9], %r14;
$L__BB1_77:
	bar.sync 	0;
	ld.shared.u32 	%r210, [%r6+8];
	ld.shared.u32 	%r211, [%r12+256];
	add.s32 	%r15, %r211, %r210;
	bar.sync 	0;
	ld.shared.u32 	%r212, [%r9];
	setp.ge.s32 	%p41, %r15, %r212;
	@%p41 bra 	$L__BB1_79;
	st.shared.u32 	[%r9], %r15;
$L__BB1_79:
	bar.sync 	0;
	ld.shared.u32 	%r213, [%r6+12];
	ld.shared.u32 	%r214, [%r12+384];
	add.s32 	%r16, %r214, %r213;
	bar.sync 	0;
	ld.shared.u32 	%r215, [%r9];
	setp.ge.s32 	%p42, %r16, %r215;
	@%p42 bra 	$L__BB1_81;
	st.shared.u32 	[%r9], %r16;
$L__BB1_81:
	bar.sync 	0;
	ld.shared.u32 	%r216, [%r6+16];
	ld.shared.u32 	%r217, [%r12+512];
	add.s32 	%r17, %r217, %r216;
	bar.sync 	0;
	ld.shared.u32 	%r218, [%r9];
	setp.ge.s32 	%p43, %r17, %r218;
	@%p43 bra 	$L__BB1_83;
	st.shared.u32 	[%r9], %r17;
$L__BB1_83:
	bar.sync 	0;
	ld.shared.u32 	%r219, [%r6+20];
	ld.shared.u32 	%r220, [%r12+640];
	add.s32 	%r18, %r220, %r219;
	bar.sync 	0;
	ld.shared.u32 	%r221, [%r9];
	setp.ge.s32 	%p44, %r18, %r221;
	@%p44 bra 	$L__BB1_85;
	st.shared.u32 	[%r9], %r18;
$L__BB1_85:
	bar.sync 	0;
	ld.shared.u32 	%r222, [%r6+24];
	ld.shared.u32 	%r223, [%r12+768];
	add.s32 	%r19, %r223, %r222;
	bar.sync 	0;
	ld.shared.u32 	%r224, [%r9];
	setp.ge.s32 	%p45, %r19, %r224;
	@%p45 bra 	$L__BB1_87;
	st.shared.u32 	[%r9], %r19;
$L__BB1_87:
	bar.sync 	0;
	ld.shared.u32 	%r225, [%r6+28];
	ld.shared.u32 	%r226, [%r12+896];
	add.s32 	%r20, %r226, %r225;
	bar.sync 	0;
	ld.shared.u32 	%r227, [%r9];
	setp.ge.s32 	%p46, %r20, %r227;
	@%p46 bra 	$L__BB1_89;
	st.shared.u32 	[%r9], %r20;
$L__BB1_89:
	bar.sync 	0;
	ld.shared.u32 	%r228, [%r6+32];
	ld.shared.u32 	%r229, [%r12+1024];
	add.s32 	%r21, %r229, %r228;
	bar.sync 	0;
	ld.shared.u32 	%r230, [%r9];
	setp.ge.s32 	%p47, %r21, %r230;
	@%p47 bra 	$L__BB1_91;
	st.shared.u32 	[%r9], %r21;
$L__BB1_91:
	bar.sync 	0;
	ld.shared.u32 	%r231, [%r6+36];
	ld.shared.u32 	%r232, [%r12+1152];
	add.s32 	%r22, %r232, %r231;
	bar.sync 	0;
	ld.shared.u32 	%r233, [%r9];
	setp.ge.s32 	%p48, %r22, %r233;
	@%p48 bra 	$L__BB1_93;
	st.shared.u32 	[%r9], %r22;
$L__BB1_93:
	bar.sync 	0;
	ld.shared.u32 	%r234, [%r6+40];
	ld.shared.u32 	%r235, [%r12+1280];
	add.s32 	%r23, %r235, %r234;
	bar.sync 	0;
	ld.shared.u32 	%r236, [%r9];
	setp.ge.s32 	%p49, %r23, %r236;
	@%p49 bra 	$L__BB1_95;
	st.shared.u32 	[%r9], %r23;
$L__BB1_95:
	bar.sync 	0;
	ld.shared.u32 	%r237, [%r6+44];
	ld.shared.u32 	%r238, [%r12+1408];
	add.s32 	%r24, %r238, %r237;
	bar.sync 	0;
	ld.shared.u32 	%r239, [%r9];
	setp.ge.s32 	%p50, %r24, %r239;
	@%p50 bra 	$L__BB1_97;
	st.shared.u32 	[%r9], %r24;
$L__BB1_97:
	bar.sync 	0;
	ld.shared.u32 	%r240, [%r6+48];
	ld.shared.u32 	%r241, [%r12+1536];
	add.s32 	%r25, %r241, %r240;
	bar.sync 	0;
	ld.shared.u32 	%r242, [%r9];
	setp.ge.s32 	%p51, %r25, %r242;
	@%p51 bra 	$L__BB1_99;
	st.shared.u32 	[%r9], %r25;
$L__BB1_99:
	bar.sync 	0;
	ld.shared.u32 	%r243, [%r6+52];
	ld.shared.u32 	%r244, [%r12+1664];
	add.s32 	%r26, %r244, %r243;
	bar.sync 	0;
	ld.shared.u32 	%r245, [%r9];
	setp.ge.s32 	%p52, %r26, %r245;
	@%p52 bra 	$L__BB1_101;
	st.shared.u32 	[%r9], %r26;
$L__BB1_101:
	bar.sync 	0;
	ld.shared.u32 	%r246, [%r6+56];
	ld.shared.u32 	%r247, [%r12+1792];
	add.s32 	%r27, %r247, %r246;
	bar.sync 	0;
	ld.shared.u32 	%r248, [%r9];
	setp.ge.s32 	%p53, %r27, %r248;
	@%p53 bra 	$L__BB1_103;
	st.shared.u32 	[%r9], %r27;
$L__BB1_103:
	bar.sync 	0;
	ld.shared.u32 	%r249, [%r6+60];
	ld.shared.u32 	%r250, [%r12+1920];
	add.s32 	%r28, %r250, %r249;
	bar.sync 	0;
	ld.shared.u32 	%r251, [%r9];
	setp.ge.s32 	%p54, %r28, %r251;
	@%p54 bra 	$L__BB1_105;
	st.shared.u32 	[%r9], %r28;
$L__BB1_105:
	bar.sync 	0;
	ld.shared.u32 	%r252, [%r6+64];
	ld.shared.u32 	%r253, [%r12+2048];
	add.s32 	%r29, %r253, %r252;
	bar.sync 	0;
	ld.shared.u32 	%r254, [%r9];
	setp.ge.s32 	%p55, %r29, %r254;
	@%p55 bra 	$L__BB1_107;
	st.shared.u32 	[%r9], %r29;
$L__BB1_107:
	bar.sync 	0;
	ld.shared.u32 	%r255, [%r6+68];
	ld.shared.u32 	%r256, [%r12+2176];
	add.s32 	%r30, %r256, %r255;
	bar.sync 	0;
	ld.shared.u32 	%r257, [%r9];
	setp.ge.s32 	%p56, %r30, %r257;
	@%p56 bra 	$L__BB1_109;
	st.shared.u32 	[%r9], %r30;
$L__BB1_109:
	bar.sync 	0;
	ld.shared.u32 	%r258, [%r6+72];
	ld.shared.u32 	%r259, [%r12+2304];
	add.s32 	%r31, %r259, %r258;
	bar.sync 	0;
	ld.shared.u32 	%r260, [%r9];
	setp.ge.s32 	%p57, %r31, %r260;
	@%p57 bra 	$L__BB1_111;
	st.shared.u32 	[%r9], %r31;
$L__BB1_111:
	bar.sync 	0;
	ld.shared.u32 	%r261, [%r6+76];
	ld.shared.u32 	%r262, [%r12+2432];
	add.s32 	%r32, %r262, %r261;
	bar.sync 	0;
	ld.shared.u32 	%r263, [%r9];
	setp.ge.s32 	%p58, %r32, %r263;
	@%p58 bra 	$L__BB1_113;
	st.shared.u32 	[%r9], %r32;
$L__BB1_113:
	bar.sync 	0;
	ld.shared.u32 	%r264, [%r6+80];
	ld.shared.u32 	%r265, [%r12+2560];
	add.s32 	%r33, %r265, %r264;
	bar.sync 	0;
	ld.shared.u32 	%r266, [%r9];
	setp.ge.s32 	%p59, %r33, %r266;
	@%p59 bra 	$L__BB1_115;
	st.shared.u32 	[%r9], %r33;
$L__BB1_115:
	bar.sync 	0;
	ld.shared.u32 	%r267, [%r6+84];
	ld.shared.u32 	%r268, [%r12+2688];
	add.s32 	%r34, %r268, %r267;
	bar.sync 	0;
	ld.shared.u32 	%r269, [%r9];
	setp.ge.s32 	%p60, %r34, %r269;
	@%p60 bra 	$L__BB1_117;
	st.shared.u32 	[%r9], %r34;
$L__BB1_117:
	bar.sync 	0;
	ld.shared.u32 	%r270, [%r6+88];
	ld.shared.u32 	%r271, [%r12+2816];
	add.s32 	%r35, %r271, %r270;
	bar.sync 	0;
	ld.shared.u32 	%r272, [%r9];
	setp.ge.s32 	%p61, %r35, %r272;
	@%p61 bra 	$L__BB1_119;
	st.shared.u32 	[%r9], %r35;
$L__BB1_119:
	bar.sync 	0;
	ld.shared.u32 	%r273, [%r6+92];
	ld.shared.u32 	%r274, [%r12+2944];
	add.s32 	%r36, %r274, %r273;
	bar.sync 	0;
	ld.shared.u32 	%r275, [%r9];
	setp.ge.s32 	%p62, %r36, %r275;
	@%p62 bra 	$L__BB1_121;
	st.shared.u32 	[%r9], %r36;
$L__BB1_121:
	bar.sync 	0;
	ld.shared.u32 	%r276, [%r6+96];
	ld.shared.u32 	%r277, [%r12+3072];
	add.s32 	%r37, %r277, %r276;
	bar.sync 	0;
	ld.shared.u32 	%r278, [%r9];
	setp.ge.s32 	%p63, %r37, %r278;
	@%p63 bra 	$L__BB1_123;
	st.shared.u32 	[%r9], %r37;
$L__BB1_123:
	bar.sync 	0;
	ld.shared.u32 	%r279, [%r6+100];
	ld.shared.u32 	%r280, [%r12+3200];
	add.s32 	%r38, %r280, %r279;
	bar.sync 	0;
	ld.shared.u32 	%r281, [%r9];
	setp.ge.s32 	%p64, %r38, %r281;
	@%p64 bra 	$L__BB1_125;
	st.shared.u32 	[%r9], %r38;
$L__BB1_125:
	bar.sync 	0;
	ld.shared.u32 	%r282, [%r6+104];
	ld.shared.u32 	%r283, [%r12+3328];
	add.s32 	%r39, %r283, %r282;
	bar.sync 	0;
	ld.shared.u32 	%r284, [%r9];
	setp.ge.s32 	%p65, %r39, %r284;
	@%p65 bra 	$L__BB1_127;
	st.shared.u32 	[%r9], %r39;
$L__BB1_127:
	bar.sync 	0;
	ld.shared.u32 	%r285, [%r6+108];
	ld.shared.u32 	%r286, [%r12+3456];
	add.s32 	%r40, %r286, %r285;
	bar.sync 	0;
	ld.shared.u32 	%r287, [%r9];
	setp.ge.s32 	%p66, %r40, %r287;
	@%p66 bra 	$L__BB1_129;
	st.shared.u32 	[%r9], %r40;
$L__BB1_129:
	bar.sync 	0;
	ld.shared.u32 	%r288, [%r6+112];
	ld.shared.u32 	%r289, [%r12+3584];
	add.s32 	%r41, %r289, %r288;
	bar.sync 	0;
	ld.shared.u32 	%r290, [%r9];
	setp.ge.s32 	%p67, %r41, %r290;
	@%p67 bra 	$L__BB1_131;
	st.shared.u32 	[%r9], %r41;
$L__BB1_131:
	bar.sync 	0;
	ld.shared.u32 	%r291, [%r6+116];
	ld.shared.u32 	%r292, [%r12+3712];
	add.s32 	%r42, %r292, %r291;
	bar.sync 	0;
	ld.shared.u32 	%r293, [%r9];
	setp.ge.s32 	%p68, %r42, %r293;
	@%p68 bra 	$L__BB1_133;
	st.shared.u32 	[%r9], %r42;
$L__BB1_133:
	bar.sync 	0;
	ld.shared.u32 	%r294, [%r6+120];
	ld.shared.u32 	%r295, [%r12+3840];
	add.s32 	%r43, %r295, %r294;
	bar.sync 	0;
	ld.shared.u32 	%r296, [%r9];
	setp.ge.s32 	%p69, %r43, %r296;
	@%p69 bra 	$L__BB1_135;
	st.shared.u32 	[%r9], %r43;
$L__BB1_135:
	bar.sync 	0;
	ld.shared.u32 	%r297, [%r6+124];
	ld.shared.u32 	%r298, [%r12+3968];
	add.s32 	%r44, %r298, %r297;
	bar.sync 	0;
	ld.shared.u32 	%r299, [%r9];
	setp.ge.s32 	%p70, %r44, %r299;
	@%p70 bra 	$L__BB1_137;
	st.shared.u32 	[%r9], %r44;
$L__BB1_137:
	bar.sync 	0;
$L__BB1_138:
	not.pred 	%p71, %p1;
	@%p71 bra 	$L__BB1_140;
	ld.shared.u32 	%r300, [%r9];
	st.global.u32 	[%rd2], %r300;
$L__BB1_140:
	ret;

}
	// .globl	_Z15cal_phase_threeILi16ELi2EEvjjmPij
.visible .entry _Z15cal_phase_threeILi16ELi2EEvjjmPij(
	.param .u32 _Z15cal_phase_threeILi16ELi2EEvjjmPij_param_0,
	.param .u32 _Z15cal_phase_threeILi16ELi2EEvjjmPij_param_1,
	.param .u64 _Z15cal_phase_threeILi16ELi2EEvjjmPij_param_2,
	.param .u64 .ptr .align 1 _Z15cal_phase_threeILi16ELi2EEvjjmPij_param_3,
	.param .u32 _Z15cal_phase_threeILi16ELi2EEvjjmPij_param_4
)
{
	.reg .pred 	%p<18>;
	.reg .b32 	%r<591>;
	.reg .b64 	%rd<16>;
	// demoted variable
	.shared .align 4 .b8 _ZZ15cal_phase_threeILi16ELi2EEvjjmPijE12primaryRow_d[4096];
	// demoted variable
	.shared .align 4 .b8 _ZZ15cal_phase_threeILi16ELi2EEvjjmPijE12primaryCol_d[4096];
	ld.param.u32 	%r22, [_Z15cal_phase_threeILi16ELi2EEvjjmPij_param_0];
	ld.param.u32 	%r23, [_Z15cal_phase_threeILi16ELi2EEvjjmPij_param_1];
	ld.param.u64 	%rd8, [_Z15cal_phase_threeILi16ELi2EEvjjmPij_param_2];
	ld.param.u64 	%rd9, [_Z15cal_phase_threeILi16ELi2EEvjjmPij_param_3];
	ld.param.u32 	%r24, [_Z15cal_phase_threeILi16ELi2EEvjjmPij_param_4];
	cvta.to.global.u64 	%rd1, %rd9;
	mov.u32 	%r1, %ctaid.x;
	setp.eq.s32 	%p1, %r1, %r22;
	mov.u32 	%r2, %ctaid.y;
	setp.eq.s32 	%p2, %r2, %r22;
	or.pred  	%p3, %p1, %p2;
	setp.eq.s32 	%p4, %r24, 0;
	or.pred  	%p5, %p3, %p4;
	@%p5 bra 	$L__BB2_33;
	mov.u32 	%r25, %tid.x;
	shl.b32 	%r3, %r25, 1;
	mov.u32 	%r26, %tid.y;
	shl.b32 	%r4, %r26, 1;
	mov.u32 	%r27, %ntid.y;
	mul.lo.s32 	%r28, %r2, %r27;
	shl.b32 	%r29, %r28, 1;
	add.s32 	%r5, %r29, %r4;
	mov.u32 	%r30, %ntid.x;
	mul.lo.s32 	%r31, %r1, %r30;
	shl.b32 	%r32, %r31, 1;
	add.s32 	%r33, %r32, %r3;
	shl.b32 	%r34, %r22, 5;
	add.s32 	%r7, %r34, %r4;
	add.s32 	%r8, %r34, %r3;
	cvt.u32.u64 	%r9, %rd8;
	shl.b32 	%r35, %r26, 8;
	mov.u32 	%r36, _ZZ15cal_phase_threeILi16ELi2EEvjjmPijE12primaryRow_d;
	add.s32 	%r37, %r36, %r35;
	mad.lo.s32 	%r10, %r7, %r9, %r33;
	mul.lo.s32 	%r11, %r5, %r9;
	add.s32 	%r12, %r11, %r8;
	max.u32 	%r38, %r7, %r33;
	setp.ge.u32 	%p6, %r38, %r23;
	mul.wide.s32 	%rd10, %r10, 4;
	add.s64 	%rd2, %rd1, %rd10;
	shl.b32 	%r39, %r25, 3;
	add.s32 	%r13, %r37, %r39;
	@%p6 bra 	$L__BB2_3;
	ld.global.u32 	%r41, [%rd2];
	st.shared.u32 	[%r13], %r41;
	bra.uni 	$L__BB2_4;
$L__BB2_3:
	mov.b32 	%r40, 1000000;
	st.shared.u32 	[%r13], %r40;
$L__BB2_4:
	shl.b32 	%r42, %r4, 7;
	mov.u32 	%r43, _ZZ15cal_phase_threeILi16ELi2EEvjjmPijE12primaryCol_d;
	add.s32 	%r14, %r43, %r42;
	max.u32 	%r44, %r5, %r8;
	setp.ge.u32 	%p7, %r44, %r23;
	mul.wide.s32 	%rd11, %r12, 4;
	add.s64 	%rd3, %rd1, %rd11;
	shl.b32 	%r45, %r3, 2;
	add.s32 	%r15, %r14, %r45;
	@%p7 bra 	$L__BB2_6;
	ld.global.u32 	%r47, [%rd3];
	st.shared.u32 	[%r15], %r47;
	bra.uni 	$L__BB2_7;
$L__BB2_6:
	mov.b32 	%r46, 1000000;
	st.shared.u32 	[%r15], %r46;
$L__BB2_7:
	add.s32 	%r16, %r33, 1;
	max.u32 	%r48, %r7, %r16;
	setp.lt.u32 	%p8, %r48, %r23;
	@%p8 bra 	$L__BB2_9;
	mov.b32 	%r49, 1000000;
	st.shared.u32 	[%r13+4], %r49;
	bra.uni 	$L__BB2_10;
$L__BB2_9:
	ld.global.u32 	%r50, [%rd2+4];
	st.shared.u32 	[%r13+4], %r50;
$L__BB2_10:
	add.s32 	%r17, %r8, 1;
	max.u32 	%r51, %r5, %r17;
	setp.lt.u32 	%p9, %r51, %r23;
	@%p9 bra 	$L__BB2_12;
	mov.b32 	%r52, 1000000;
	st.shared.u32 	[%r15+4], %r52;
	bra.uni 	$L__BB2_13;
$L__BB2_12:
	ld.global.u32 	%r53, [%rd3+4];
	st.shared.u32 	[%r15+4], %r53;
$L__BB2_13:
	add.s32 	%r18, %r7, 1;
	add.s32 	%r54, %r10, %r9;
	add.s32 	%r19, %r5, 1;
	max.u32 	%r55, %r18, %r33;
	setp.lt.u32 	%p10, %r55, %r23;
	mul.wide.s32 	%rd12, %r54, 4;
	add.s64 	%rd4, %rd1, %rd12;
	@%p10 bra 	$L__BB2_15;
	mov.b32 	%r56, 1000000;
	st.shared.u32 	[%r13+128], %r56;
	bra.uni 	$L__BB2_16;
$L__BB2_15:
	ld.global.u32 	%r57, [%rd4];
	st.shared.u32 	[%r13+128], %r57;
$L__BB2_16:
	max.u32 	%r58, %r19, %r8;
	setp.lt.u32 	%p11, %r58, %r23;
	add.s32 	%r59, %r12, %r9;
	mul.wide.s32 	%rd13, %r59, 4;
	add.s64 	%rd5, %rd1, %rd13;
	@%p11 bra 	$L__BB2_18;
	mov.b32 	%r60, 1000000;
	st.shared.u32 	[%r15+128], %r60;
	bra.uni 	$L__BB2_19;
$L__BB2_18:
	ld.global.u32 	%r61, [%rd5];
	st.shared.u32 	[%r15+128], %r61;
$L__BB2_19:
	max.u32 	%r62, %r18, %r16;
	setp.lt.u32 	%p12, %r62, %r23;
	@%p12 bra 	$L__BB2_21;
	mov.b32 	%r63, 1000000;
	st.shared.u32 	[%r13+132], %r63;
	bra.uni 	$L__BB2_22;
$L__BB2_21:
	ld.global.u32 	%r64, [%rd4+4];
	st.shared.u32 	[%r13+132], %r64;
$L__BB2_22:
	max.u32 	%r65, %r19, %r17;
	setp.lt.u32 	%p13, %r65, %r23;
	@%p13 bra 	$L__BB2_24;
	mov.b32 	%r66, 1000000;
	st.shared.u32 	[%r15+132], %r66;
	bra.uni 	$L__BB2_25;
$L__BB2_24:
	ld.global.u32 	%r67, [%rd5+4];
	st.shared.u32 	[%r15+132], %r67;
$L__BB2_25:
	bar.sync 	0;
	add.s32 	%r20, %r11, %r33;
	max.u32 	%r68, %r5, %r33;
	setp.ge.u32 	%p14, %r68, %r23;
	mul.wide.s32 	%rd14, %r20, 4;
	add.s64 	%rd6, %rd1, %rd14;
	add.s32 	%r21, %r36, %r45;
	@%p14 bra 	$L__BB2_27;
	ld.global.u32 	%r71, [%rd6];
	ld.shared.u32 	%r72, [%r14];
	ld.shared.u32 	%r73, [%r21];
	add.s32 	%r74, %r73, %r72;
	min.s32 	%r75, %r71, %r74;
	ld.shared.u32 	%r76, [%r14+4];
	ld.shared.u32 	%r77, [%r21+128];
	add.s32 	%r78, %r77, %r76;
	min.s32 	%r79, %r75, %r78;
	ld.shared.u32 	%r80, [%r14+8];
	ld.shared.u32 	%r81, [%r21+256];
	add.s32 	%r82, %r81, %r80;
	min.s32 	%r83, %r79, %r82;
	ld.shared.u32 	%r84, [%r14+12];
	ld.shared.u32 	%r85, [%r21+384];
	add.s32 	%r86, %r85, %r84;
	min.s32 	%r87, %r83, %r86;
	ld.shared.u32 	%r88, [%r14+16];
	ld.shared.u32 	%r89, [%r21+512];
	add.s32 	%r90, %r89, %r88;
	min.s32 	%r91, %r87, %r90;
	ld.shared.u32 	%r92, [%r14+20];
	ld.shared.u32 	%r93, [%r21+640];
	add.s32 	%r94, %r93, %r92;
	min.s32 	%r95, %r91, %r94;
	ld.shared.u32 	%r96, [%r14+24];
	ld.shared.u32 	%r97, [%r21+768];
	add.s32 	%r98, %r97, %r96;
	min.s32 	%r99, %r95, %r98;
	ld.shared.u32 	%r100, [%r14+28];
	ld.shared.u32 	%r101, [%r21+896];
	add.s32 	%r102, %r101, %r100;
	min.s32 	%r103, %r99, %r102;
	ld.shared.u32 	%r104, [%r14+32];
	ld.shared.u32 	%r105, [%r21+1024];
	add.s32 	%r106, %r105, %r104;
	min.s32 	%r107, %r103, %r106;
	ld.shared.u32 	%r108, [%r14+36];
	ld.shared.u32 	%r109, [%r21+1152];
	add.s32 	%r110, %r109, %r108;
	min.s32 	%r111, %r107, %r110;
	ld.shared.u32 	%r112, [%r14+40];
	ld.shared.u32 	%r113, [%r21+1280];
	add.s32 	%r114, %r113, %r112;
	min.s32 	%r115, %r111, %r114;
	ld.shared.u32 	%r116, [%r14+44];
	ld.shared.u32 	%r117, [%r21+1408];
	add.s32 	%r118, %r117, %r116;
	min.s32 	%r119, %r115, %r118;
	ld.shared.u32 	%r120, [%r14+48];
	ld.shared.u32 	%r121, [%r21+1536];
	add.s32 	%r122, %r121, %r120;
	min.s32 	%r123, %r119, %r122;
	ld.shared.u32 	%r124, [%r14+52];
	ld.shared.u32 	%r125, [%r21+1664];
	add.s32 	%r126, %r125, %r124;
	min.s32 	%r127, %r123, %r126;
	ld.shared.u32 	%r128, [%r14+56];
	ld.shared.u32 	%r129, [%r21+1792];
	add.s32 	%r130, %r129, %r128;
	min.s32 	%r131, %r127, %r130;
	ld.shared.u32 	%r132, [%r14+60];
	ld.shared.u32 	%r133, [%r21+1920];
	add.s32 	%r134, %r133, %r132;
	min.s32 	%r135, %r131, %r134;
	ld.shared.u32 	%r136, [%r14+64];
	ld.shared.u32 	%r137, [%r21+2048];
	add.s32 	%r138, %r137, %r136;
	min.s32 	%r139, %r135, %r138;
	ld.shared.u32 	%r140, [%r14+68];
	ld.shared.u32 	%r141, [%r21+2176];
	add.s32 	%r142, %r141, %r140;
	min.s32 	%r143, %r139, %r142;
	ld.shared.u32 	%r144, [%r14+72];
	ld.shared.u32 	%r145, [%r21+2304];
	add.s32 	%r146, %r145, %r144;
	min.s32 	%r147, %r143, %r146;
	ld.shared.u32 	%r148, [%r14+76];
	ld.shared.u32 	%r149, [%r21+2432];
	add.s32 	%r150, %r149, %r148;
	min.s32 	%r151, %r147, %r150;
	ld.shared.u32 	%r152, [%r14+80];
	ld.shared.u32 	%r153, [%r21+2560];
	add.s32 	%r154, %r153, %r152;
	min.s32 	%r155, %r151, %r154;
	ld.shared.u32 	%r156, [%r14+84];
	ld.shared.u32 	%r157, [%r21+2688];
	add.s32 	%r158, %r157, %r156;
	min.s32 	%r159, %r155, %r158;
	ld.shared.u32 	%r160, [%r14+88];
	ld.shared.u32 	%r161, [%r21+2816];
	add.s32 	%r162, %r161, %r160;
	min.s32 	%r163, %r159, %r162;
	ld.shared.u32 	%r164, [%r14+92];
	ld.shared.u32 	%r165, [%r21+2944];
	add.s32 	%r166, %r165, %r164;
	min.s32 	%r167, %r163, %r166;
	ld.shared.u32 	%r168, [%r14+96];
	ld.shared.u32 	%r169, [%r21+3072];
	add.s32 	%r170, %r169, %r168;
	min.s32 	%r171, %r167, %r170;
	ld.shared.u32 	%r172, [%r14+100];
	ld.shared.u32 	%r173, [%r21+3200];
	add.s32 	%r174, %r173, %r172;
	min.s32 	%r175, %r171, %r174;
	ld.shared.u32 	%r176, [%r14+104];
	ld.shared.u32 	%r177, [%r21+3328];
	add.s32 	%r178, %r177, %r176;
	min.s32 	%r179, %r175, %r178;
	ld.shared.u32 	%r180, [%r14+108];
	ld.shared.u32 	%r181, [%r21+3456];
	add.s32 	%r182, %r181, %r180;
	min.s32 	%r183, %r179, %r182;
	ld.shared.u32 	%r184, [%r14+112];
	ld.shared.u32 	%r185, [%r21+3584];
	add.s32 	%r186, %r185, %r184;
	min.s32 	%r187, %r183, %r186;
	ld.shared.u32 	%r188, [%r14+116];
	ld.shared.u32 	%r189, [%r21+3712];
	add.s32 	%r190, %r189, %r188;
	min.s32 	%r191, %r187, %r190;
	ld.shared.u32 	%r192, [%r14+120];
	ld.shared.u32 	%r193, [%r21+3840];
	add.s32 	%r194, %r193, %r192;
	min.s32 	%r195, %r191, %r194;
	ld.shared.u32 	%r196, [%r14+124];
	ld.shared.u32 	%r197, [%r21+3968];
	add.s32 	%r198, %r197, %r196;
	min.s32 	%r199, %r195, %r198;
	st.global.u32 	[%rd6], %r199;
$L__BB2_27:
	max.u32 	%r200, %r5, %r16;
	setp.ge.u32 	%p15, %r200, %r23;
	@%p15 bra 	$L__BB2_29;
	ld.global.u32 	%r201, [%rd6+4];
	ld.shared.u32 	%r202, [%r14];
	ld.shared.u32 	%r203, [%r21+4];
	add.s32 	%r204, %r203, %r202;
	min.s32 	%r205, %r201, %r204;
	ld.shared.u32 	%r206, [%r14+4];
	ld.shared.u32 	%r207, [%r21+132];
	add.s32 	%r208, %r207, %r206;
	min.s32 	%r209, %r205, %r208;
	ld.shared.u32 	%r210, [%r14+8];
	ld.shared.u32 	%r211, [%r21+260];
	add.s32 	%r212, %r211, %r210;
	min.s32 	%r213, %r209, %r212;
	ld.shared.u32 	%r214, [%r14+12];
	ld.shared.u32 	%r215, [%r21+388];
	add.s32 	%r216, %r215, %r214;
	min.s32 	%r217, %r213, %r216;
	ld.shared.u32 	%r218, [%r14+16];
	ld.shared.u32 	%r219, [%r21+516];
	add.s32 	%r220, %r219, %r218;
	min.s32 	%r221, %r217, %r220;
	ld.shared.u32 	%r222, [%r14+20];
	ld.shared.u32 	%r223, [%r21+644];
	add.s32 	%r224, %r223, %r222;
	min.s32 	%r225, %r221, %r224;
	ld.shared.u32 	%r226, [%r14+24];
	ld.shared.u32 	%r227, [%r21+772];
	add.s32 	%r228, %r227, %r226;
	min.s32 	%r229, %r225, %r228;
	ld.shared.u32 	%r230, [%r14+28];
	ld.shared.u32 	%r231, [%r21+900];
	add.s32 	%r232, %r231, %r230;
	min.s32 	%r233, %r229, %r232;
	ld.shared.u32 	%r234, [%r14+32];
	ld.shared.u32 	%r235, [%r21+1028];
	add.s32 	%r236, %r235, %r234;
	min.s32 	%r237, %r233, %r236;
	ld.shared.u32 	%r238, [%r14+36];
	ld.shared.u32 	%r239, [%r21+1156];
	add.s32 	%r240, %r239, %r238;
	min.s32 	%r241, %r237, %r240;
	ld.shared.u32 	%r242, [%r14+40];
	ld.shared.u32 	%r243, [%r21+1284];
	add.s32 	%r244, %r243, %r242;
	min.s32 	%r245, %r241, %r244;
	ld.shared.u32 	%r246, [%r14+44];
	ld.shared.u32 	%r247, [%r21+1412];
	add.s32 	%r248, %r247, %r246;
	min.s32 	%r249, %r245, %r248;
	ld.shared.u32 	%r250, [%r14+48];
	ld.shared.u32 	%r251, [%r21+1540];
	add.s32 	%r252, %r251, %r250;
	min.s32 	%r253, %r249, %r252;
	ld.shared.u32 	%r254, [%r14+52];
	ld.shared.u32 	%r255, [%r21+1668];
	add.s32 	%r256, %r255, %r254;
	min.s32 	%r257, %r253, %r256;
	ld.shared.u32 	%r258, [%r14+56];
	ld.shared.u32 	%r259, [%r21+1796];
	add.s32 	%r260, %r259, %r258;
	min.s32 	%r261, %r257, %r260;
	ld.shared.u32 	%r262, [%r14+60];
	ld.shared.u32 	%r263, [%r21+1924];
	add.s32 	%r264, %r263, %r262;
	min.s32 	%r265, %r261, %r264;
	ld.shared.u32 	%r266, [%r14+64];
	ld.shared.u32 	%r267, [%r21+2052];
	add.s32 	%r268, %r267, %r266;
	min.s32 	%r269, %r265, %r268;
	ld.shared.u32 	%r270, [%r14+68];
	ld.shared.u32 	%r271, [%r21+2180];
	add.s32 	%r272, %r271, %r270;
	min.s32 	%r273, %r269, %r272;
	ld.shared.u32 	%r274, [%r14+72];
	ld.shared.u32 	%r275, [%r21+2308];
	add.s32 	%r276, %r275, %r274;
	min.s32 	%r277, %r273, %r276;
	ld.shared.u32 	%r278, [%r14+76];
	ld.shared.u32 	%r279, [%r21+2436];
	add.s32 	%r280, %r279, %r278;
	min.s32 	%r281, %r277, %r280;
	ld.shared.u32 	%r282, [%r14+80];
	ld.shared.u32 	%r283, [%r21+2564];
	add.s32 	%r284, %r283, %r282;
	min.s32 	%r285, %r281, %r284;
	ld.shared.u32 	%r286, [%r14+84];
	ld.shared.u32 	%r287, [%r21+2692];
	add.s32 	%r288, %r287, %r286;
	min.s32 	%r289, %r285, %r288;
	ld.shared.u32 	%r290, [%r14+88];
	ld.shared.u32 	%r291, [%r21+2820];
	add.s32 	%r292, %r291, %r290;
	min.s32 	%r293, %r289, %r292;
	ld.shared.u32 	%r294, [%r14+92];
	ld.shared.u32 	%r295, [%r21+2948];
	add.s32 	%r296, %r295, %r294;
	min.s32 	%r297, %r293, %r296;
	ld.shared.u32 	%r298, [%r14+96];
	ld.shared.u32 	%r299, [%r21+3076];
	add.s32 	%r300, %r299, %r298;
	min.s32 	%r301, %r297, %r300;
	ld.shared.u32 	%r302, [%r14+100];
	ld.shared.u32 	%r303, [%r21+3204];
	add.s32 	%r304, %r303, %r302;
	min.s32 	%r305, %r301, %r304;
	ld.shared.u32 	%r306, [%r14+104];
	ld.shared.u32 	%r307, [%r21+3332];
	add.s32 	%r308, %r307, %r306;
	min.s32 	%r309, %r305, %r308;
	ld.shared.u32 	%r310, [%r14+108];
	ld.shared.u32 	%r311, [%r21+3460];
	add.s32 	%r312, %r311, %r310;
	min.s32 	%r313, %r309, %r312;
	ld.shared.u32 	%r314, [%r14+112];
	ld.shared.u32 	%r315, [%r21+3588];
	add.s32 	%r316, %r315, %r314;
	min.s32 	%r317, %r313, %r316;
	ld.shared.u32 	%r318, [%r14+116];
	ld.shared.u32 	%r319, [%r21+3716];
	add.s32 	%r320, %r319, %r318;
	min.s32 	%r321, %r317, %r320;
	ld.shared.u32 	%r322, [%r14+120];
	ld.shared.u32 	%r323, [%r21+3844];
	add.s32 	%r324, %r323, %r322;
	min.s32 	%r325, %r321, %r324;
	ld.shared.u32 	%r326, [%r14+124];
	ld.shared.u32 	%r327, [%r21+3972];
	add.s32 	%r328, %r327, %r326;
	min.s32 	%r329, %r325, %r328;
	st.global.u32 	[%rd6+4], %r329;
$L__BB2_29:
	add.s32 	%r330, %r20, %r9;
	max.u32 	%r331, %r19, %r33;
	setp.ge.u32 	%p16, %r331, %r23;
	mul.wide.s32 	%rd15, %r330, 4;
	add.s64 	%rd7, %rd1, %rd15;
	@%p16 bra 	$L__BB2_31;
	ld.global.u32 	%r332, [%rd7];
	ld.shared.u32 	%r333, [%r14+128];
	ld.shared.u32 	%r334, [%r21];
	add.s32 	%r335, %r334, %r333;
	min.s32 	%r336, %r332, %r335;
	ld.shared.u32 	%r337, [%r14+132];
	ld.shared.u32 	%r338, [%r21+128];
	add.s32 	%r339, %r338, %r337;
	min.s32 	%r340, %r336, %r339;
	ld.shared.u32 	%r341, [%r14+136];
	ld.shared.u32 	%r342, [%r21+256];
	add.s32 	%r343, %r342, %r341;
	min.s32 	%r344, %r340, %r343;
	ld.shared.u32 	%r345, [%r14+140];
	ld.shared.u32 	%r346, [%r21+384];
	add.s32 	%r347, %r346, %r345;
	min.s32 	%r348, %r344, %r347;
	ld.shared.u32 	%r349, [%r14+144];
	ld.shared.u32 	%r350, [%r21+512];
	add.s32 	%r351, %r350, %r349;
	min.s32 	%r352, %r348, %r351;
	ld.shared.u32 	%r353, [%r14+148];
	ld.shared.u32 	%r354, [%r21+640];
	add.s32 	%r355, %r354, %r353;
	min.s32 	%r356, %r352, %r355;
	ld.shared.u32 	%r357, [%r14+152];
	ld.shared.u32 	%r358, [%r21+768];
	add.s32 	%r359, %r358, %r357;
	min.s32 	%r360, %r356, %r359;
	ld.shared.u32 	%r361, [%r14+156];
	ld.shared.u32 	%r362, [%r21+896];
	add.s32 	%r363, %r362, %r361;
	min.s32 	%r364, %r360, %r363;
	ld.shared.u32 	%r365, [%r14+160];
	ld.shared.u32 	%r366, [%r21+1024];
	add.s32 	%r367, %r366, %r365;
	min.s32 	%r368, %r364, %r367;
	ld.shared.u32 	%r369, [%r14+164];
	ld.shared.u32 	%r370, [%r21+1152];
	add.s32 	%r371, %r370, %r369;
	min.s32 	%r372, %r368, %r371;
	ld.shared.u32 	%r373, [%r14+168];
	ld.shared.u32 	%r374, [%r21+1280];
	add.s32 	%r375, %r374, %r373;
	min.s32 	%r376, %r372, %r375;
	ld.shared.u32 	%r377, [%r14+172];
	ld.shared.u32 	%r378, [%r21+1408];
	add.s32 	%r379, %r378, %r377;
	min.s32 	%r380, %r376, %r379;
	ld.shared.u32 	%r381, [%r14+176];
	ld.shared.u32 	%r382, [%r21+1536];
	add.s32 	%r383, %r382, %r381;
	min.s32 	%r384, %r380, %r383;
	ld.shared.u32 	%r385, [%r14+180];
	ld.shared.u32 	%r386, [%r21+1664];
	add.s32 	%r387, %r386, %r385;
	min.s32 	%r388, %r384, %r387;
	ld.shared.u32 	%r389, [%r14+184];
	ld.shared.u32 	%r390, [%r21+1792];
	add.s32 	%r391, %r390, %r389;
	min.s32 	%r392, %r388, %r391;
	ld.shared.u32 	%r393, [%r14+188];
	ld.shared.u32 	%r394, [%r21+1920];
	add.s32 	%r395, %r394, %r393;
	min.s32 	%r396, %r392, %r395;
	ld.shared.u32 	%r397, [%r14+192];
	ld.shared.u32 	%r398, [%r21+2048];
	add.s32 	%r399, %r398, %r397;
	min.s32 	%r400, %r396, %r399;
	ld.shared.u32 	%r401, [%r14+196];
	ld.shared.u32 	%r402, [%r21+2176];
	add.s32 	%r403, %r402, %r401;
	min.s32 	%r404, %r400, %r403;
	ld.shared.u32 	%r405, [%r14+200];
	ld.shared.u32 	%r406, [%r21+2304];
	add.s32 	%r407, %r406, %r405;
	min.s32 	%r408, %r404, %r407;
	ld.shared.u32 	%r409, [%r14+204];
	ld.shared.u32 	%r410, [%r21+2432];
	add.s32 	%r411, %r410, %r409;
	min.s32 	%r412, %r408, %r411;
	ld.shared.u32 	%r413, [%r14+208];
	ld.shared.u32 	%r414, [%r21+2560];
	add.s32 	%r415, %r414, %r413;
	min.s32 	%r416, %r412, %r415;
	ld.shared.u32 	%r417, [%r14+212];
	ld.shared.u32 	%r418, [%r21+2688];
	add.s32 	%r419, %r418, %r417;
	min.s32 	%r420, %r416, %r419;
	ld.shared.u32 	%r421, [%r14+216];
	ld.shared.u32 	%r422, [%r21+2816];
	add.s32 	%r423, %r422, %r421;
	min.s32 	%r424, %r420, %r423;
	ld.shared.u32 	%r425, [%r14+220];
	ld.shared.u32 	%r426, [%r21+2944];
	add.s32 	%r427, %r426, %r425;
	min.s32 	%r428, %r424, %r427;
	ld.shared.u32 	%r429, [%r14+224];
	ld.shared.u32 	%r430, [%r21+3072];
	add.s32 	%r431, %r430, %r429;
	min.s32 	%r432, %r428, %r431;
	ld.shared.u32 	%r433, [%r14+228];
	ld.shared.u32 	%r434, [%r21+3200];
	add.s32 	%r435, %r434, %r433;
	min.s32 	%r436, %r432, %r435;
	ld.shared.u32 	%r437, [%r14+232];
	ld.shared.u32 	%r438, [%r21+3328];
	add.s32 	%r439, %r438, %r437;
	min.s32 	%r440, %r436, %r439;
	ld.shared.u32 	%r441, [%r14+236];
	ld.shared.u32 	%r442, [%r21+3456];
	add.s32 	%r443, %r442, %r441;
	min.s32 	%r444, %r440, %r443;
	ld.shared.u32 	%r445, [%r14+240];
	ld.shared.u32 	%r446, [%r21+3584];
	add.s32 	%r447, %r446, %r445;
	min.s32 	%r448, %r444, %r447;
	ld.shared.u32 	%r449, [%r14+244];
	ld.shared.u32 	%r450, [%r21+3712];
	add.s32 	%r451, %r450, %r449;
	min.s32 	%r452, %r448, %r451;
	ld.shared.u32 	%r453, [%r14+248];
	ld.shared.u32 	%r454, [%r21+3840];
	add.s32 	%r455, %r454, %r453;
	min.s32 	%r456, %r452, %r455;
	ld.shared.u32 	%r457, [%r14+252];
	ld.shared.u32 	%r458, [%r21+3968];
	add.s32 	%r459, %r458, %r457;
	min.s32 	%r460, %r456, %r459;
	st.global.u32 	[%rd7], %r460;
$L__BB2_31:
	max.u32 	%r461, %r19, %r16;
	setp.ge.u32 	%p17, %r461, %r23;
	@%p17 bra 	$L__BB2_33;
	ld.global.u32 	%r462, [%rd7+4];
	ld.shared.u32 	%r463, [%r14+128];
	ld.shared.u32 	%r464, [%r21+4];
	add.s32 	%r465, %r464, %r463;
	min.s32 	%r466, %r462, %r465;
	ld.shared.u32 	%r467, [%r14+132];
	ld.shared.u32 	%r468, [%r21+132];
	add.s32 	%r469, %r468, %r467;
	min.s32 	%r470, %r466, %r469;
	ld.shared.u32 	%r471, [%r14+136];
	ld.shared.u32 	%r472, [%r21+260];
	add.s32 	%r473, %r472, %r471;
	min.s32 	%r474, %r470, %r473;
	ld.shared.u32 	%r475, [%r14+140];
	ld.shared.u32 	%r476, [%r21+388];
	add.s32 	%r477, %r476, %r475;
	min.s32 	%r478, %r474, %r477;
	ld.shared.u32 	%r479, [%r14+144];
	ld.shared.u32 	%r480, [%r21+516];
	add.s32 	%r481, %r480, %r479;
	min.s32 	%r482, %r478, %r481;
	ld.shared.u32 	%r483, [%r14+148];
	ld.shared.u32 	%r484, [%r21+644];
	add.s32 	%r485, %r484, %r483;
	min.s32 	%r486, %r482, %r485;
	ld.shared.u32 	%r487, [%r14+152];
	ld.shared.u32 	%r488, [%r21+772];
	add.s32 	%r489, %r488, %r487;
	min.s32 	%r490, %r486, %r489;
	ld.shared.u32 	%r491, [%r14+156];
	ld.shared.u32 	%r492, [%r21+900];
	add.s32 	%r493, %r492, %r491;
	min.s32 	%r494, %r490, %r493;
	ld.shared.u32 	%r495, [%r14+160];
	ld.shared.u32 	%r496, [%r21+1028];
	add.s32 	%r497, %r496, %r495;
	min.s32 	%r498, %r494, %r497;
	ld.shared.u32 	%r499, [%r14+164];
	ld.shared.u32 	%r500, [%r21+1156];
	add.s32 	%r501, %r500, %r499;
	min.s32 	%r502, %r498, %r501;
	ld.shared.u32 	%r503, [%r14+168];
	ld.shared.u32 	%r504, [%r21+1284];
	add.s32 	%r505, %r504, %r503;
	min.s32 	%r506, %r502, %r505;
	ld.shared.u32 	%r507, [%r14+172];
	ld.shared.u32 	%r508, [%r21+1412];
	add.s32 	%r509, %r508, %r507;
	min.s32 	%r510, %r506, %r509;
	ld.shared.u32 	%r511, [%r14+176];
	ld.shared.u32 	%r512, [%r21+1540];
	add.s32 	%r513, %r512, %r511;
	min.s32 	%r514, %r510, %r513;
	ld.shared.u32 	%r515, [%r14+180];
	ld.shared.u32 	%r516, [%r21+1668];
	add.s32 	%r517, %r516, %r515;
	min.s32 	%r518, %r514, %r517;
	ld.shared.u32 	%r519, [%r14+184];
	ld.shared.u32 	%r520, [%r21+1796];
	add.s32 	%r521, %r520, %r519;
	min.s32 	%r522, %r518, %r521;
	ld.shared.u32 	%r523, [%r14+188];
	ld.shared.u32 	%r524, [%r21+1924];
	add.s32 	%r525, %r524, %r523;
	min.s32 	%r526, %r522, %r525;
	ld.shared.u32 	%r527, [%r14+192];
	ld.shared.u32 	%r528, [%r21+2052];
	add.s32 	%r529, %r528, %r527;
	min.s32 	%r530, %r526, %r529;
	ld.shared.u32 	%r531, [%r14+196];
	ld.shared.u32 	%r532, [%r21+2180];
	add.s32 	%r533, %r532, %r531;
	min.s32 	%r534, %r530, %r533;
	ld.shared.u32 	%r535, [%r14+200];
	ld.shared.u32 	%r536, [%r21+2308];
	add.s32 	%r537, %r536, %r535;
	min.s32 	%r538, %r534, %r537;
	ld.shared.u32 	%r539, [%r14+204];
	ld.shared.u32 	%r540, [%r21+2436];
	add.s32 	%r541, %r540, %r539;
	min.s32 	%r542, %r538, %r541;
	ld.shared.u32 	%r543, [%r14+208];
	ld.shared.u32 	%r544, [%r21+2564];
	add.s32 	%r545, %r544, %r543;
	min.s32 	%r546, %r542, %r545;
	ld.shared.u32 	%r547, [%r14+212];
	ld.shared.u32 	%r548, [%r21+2692];
	add.s32 	%r549, %r548, %r547;
	min.s32 	%r550, %r546, %r549;
	ld.shared.u32 	%r551, [%r14+216];
	ld.shared.u32 	%r552, [%r21+2820];
	add.s32 	%r553, %r552, %r551;
	min.s32 	%r554, %r550, %r553;
	ld.shared.u32 	%r555, [%r14+220];
	ld.shared.u32 	%r556, [%r21+2948];
	add.s32 	%r557, %r556, %r555;
	min.s32 	%r558, %r554, %r557;
	ld.shared.u32 	%r559, [%r14+224];
	ld.shared.u32 	%r560, [%r21+3076];
	add.s32 	%r561, %r560, %r559;
	min.s32 	%r562, %r558, %r561;
	ld.shared.u32 	%r563, [%r14+228];
	ld.shared.u32 	%r564, [%r21+3204];
	add.s32 	%r565, %r564, %r563;
	min.s32 	%r566, %r562, %r565;
	ld.shared.u32 	%r567, [%r14+232];
	ld.shared.u32 	%r568, [%r21+3332];
	add.s32 	%r569, %r568, %r567;
	min.s32 	%r570, %r566, %r569;
	ld.shared.u32 	%r571, [%r14+236];
	ld.shared.u32 	%r572, [%r21+3460];
	add.s32 	%r573, %r572, %r571;
	min.s32 	%r574, %r570, %r573;
	ld.shared.u32 	%r575, [%r14+240];
	ld.shared.u32 	%r576, [%r21+3588];
	add.s32 	%r577, %r576, %r575;
	min.s32 	%r578, %r574, %r577;
	ld.shared.u32 	%r579, [%r14+244];
	ld.shared.u32 	%r580, [%r21+3716];
	add.s32 	%r581, %r580, %r579;
	min.s32 	%r582, %r578, %r581;
	ld.shared.u32 	%r583, [%r14+248];
	ld.shared.u32 	%r584, [%r21+3844];
	add.s32 	%r585, %r584, %r583;
	min.s32 	%r586, %r582, %r585;
	ld.shared.u32 	%r587, [%r14+252];
	ld.shared.u32 	%r588, [%r21+3972];
	add.s32 	%r589, %r588, %r587;
	min.s32 	%r590, %r586, %r589;
	st.global.u32 	[%rd7+4], %r590;
$L__BB2_33:
	ret;

}


// ===== COMPILED SASS (sm_100) =====

	.target	sm_100

	.elftype	@"ET_EXEC"


//--------------------- .note.nv.tkinfo           --------------------------
	.section	.note.nv.tkinfo,"",@"SHT_NOTE"
	.sectionflags	@"SHF_NOTE_NV_TKINFO"
	.tkinfo
        /*0018*/ 	.word	0x00000002
        /*0030*/ 	.string	""
        /*0030*/ 	.string	"ptxas"
        /*0030*/ 	.string	"Cuda compilation tools, release 13.0, V13.0.88"
        /*0030*/ 	.string	"Build cuda_13.0.r13.0/compiler.36424714_0"
        /*0030*/ 	.string	"-arch sm_100 -m 64 "



//--------------------- .note.nv.cuinfo           --------------------------
	.section	.note.nv.cuinfo,"",@"SHT_NOTE"
	.sectionflags	@"SHF_NOTE_NV_CUINFO"
        /*0018*/ 	.short	0x0002
        /*001a*/ 	.short	0x0064
        /*001c*/ 	.short	0x0082
	.zero		2


//--------------------- .nv.info                  --------------------------
	.section	.nv.info,"",@"SHT_CUDA_INFO"
	.align	4


	//----- nvinfo : EIATTR_REGCOUNT
	.align		4
        /*0000*/ 	.byte	0x04, 0x2f
        /*0002*/ 	.short	(.L_1 - .L_0)
	.align		4
.L_0:
        /*0004*/ 	.word	index@(_Z13cal_phase_oneILi32EEvjjmPi)
        /*0008*/ 	.word	0x00000010


	//----- nvinfo : EIATTR_FRAME_SIZE
	.align		4
.L_1:
        /*000c*/ 	.byte	0x04, 0x11
        /*000e*/ 	.short	(.L_3 - .L_2)
	.align		4
.L_2:
        /*0010*/ 	.word	index@(_Z13cal_phase_oneILi32EEvjjmPi)
        /*0014*/ 	.word	0x00000000


	//----- nvinfo : EIATTR_REGCOUNT
	.align		4
.L_3:
        /*0018*/ 	.byte	0x04, 0x2f
        /*001a*/ 	.short	(.L_5 - .L_4)
	.align		4
.L_4:
        /*001c*/ 	.word	index@(_Z13cal_phase_twoILi32EEvjjmPij)
        /*0020*/ 	.word	0x00000012


	//----- nvinfo : EIATTR_FRAME_SIZE
	.align		4
.L_5:
        /*0024*/ 	.byte	0x04, 0x11
        /*0026*/ 	.short	(.L_7 - .L_6)
	.align		4
.L_6:
        /*0028*/ 	.word	index@(_Z13cal_phase_twoILi32EEvjjmPij)
        /*002c*/ 	.word	0x00000000


	//----- nvinfo : EIATTR_REGCOUNT
	.align		4
.L_7:
        /*0030*/ 	.byte	0x04, 0x2f
        /*0032*/ 	.short	(.L_9 - .L_8)
	.align		4
.L_8:
        /*0034*/ 	.word	index@(_Z15cal_phase_threeILi16ELi2EEvjjmPij)
        /*0038*/ 	.word	0x0000001e


	//----- nvinfo : EIATTR_FRAME_SIZE
	.align		4
.L_9:
        /*003c*/ 	.byte	0x04, 0x11
        /*003e*/ 	.short	(.L_11 - .L_10)
	.align		4
.L_10:
        /*0040*/ 	.word	index@(_Z15cal_phase_threeILi16ELi2EEvjjmPij)
        /*0044*/ 	.word	0x00000000


	//----- nvinfo : EIATTR_MIN_STACK_SIZE
	.align		4
.L_11:
        /*0048*/ 	.byte	0x04, 0x12
        /*004a*/ 	.short	(.L_13 - .L_12)
	.align		4
.L_12:
        /*004c*/ 	.word	index@(_Z15cal_phase_threeILi16ELi2EEvjjmPij)
        /*0050*/ 	.word	0x00000000


	//----- nvinfo : EIATTR_MIN_STACK_SIZE
	.align		4
.L_13:
        /*0054*/ 	.byte	0x04, 0x12
        /*0056*/ 	.short	(.L_15 - .L_14)
	.align		4
.L_14:
        /*0058*/ 	.word	index@(_Z13cal_phase_twoILi32EEvjjmPij)
        /*005c*/ 	.word	0x00000000


	//----- nvinfo : EIATTR_MIN_STACK_SIZE
	.align		4
.L_15:
        /*0060*/ 	.byte	0x04, 0x12
        /*0062*/ 	.short	(.L_17 - .L_16)
	.align		4
.L_16:
        /*0064*/ 	.word	index@(_Z13cal_phase_oneILi32EEvjjmPi)
        /*0068*/ 	.word	0x00000000
.L_17:


//--------------------- .nv.compat                --------------------------
	.section	.nv.compat,"",@"SHT_CUDA_COMPAT_INFO"
	.align	4
        /*0000*/ 	.byte	0x02, 0x09, 0x00, 0x00, 0x02, 0x02, 0x01, 0x00, 0x02, 0x05, 0x05, 0x00, 0x03, 0x07, 0x01, 0x01
        /*0010*/ 	.byte	0x02, 0x03, 0x00, 0x00, 0x02, 0x06, 0x01, 0x00, 0x04, 0x0b, 0x08, 0x00, 0x09, 0x00, 0x00, 0x00
        /*0020*/ 	.byte	0x00, 0x00, 0x00, 0x00


//--------------------- .nv.info._Z15cal_phase_threeILi16ELi2EEvjjmPij --------------------------
	.section	.nv.info._Z15cal_phase_threeILi16ELi2EEvjjmPij,"",@"SHT_CUDA_INFO"
	.sectionflags	@""
	.align	4


	//----- nvinfo : EIATTR_CUDA_API_VERSION
	.align		4
        /*0000*/ 	.byte	0x04, 0x37
        /*0002*/ 	.short	(.L_19 - .L_18)
.L_18:
        /*0004*/ 	.word	0x00000082


	//----- nvinfo : EIATTR_KPARAM_INFO
	.align		4
.L_19:
        /*0008*/ 	.byte	0x04, 0x17
        /*000a*/ 	.short	(.L_21 - .L_20)
.L_20:
        /*000c*/ 	.word	0x00000000
        /*0010*/ 	.short	0x0004
        /*0012*/ 	.short	0x0018
        /*0014*/ 	.byte	0x00, 0xf0, 0x11, 0x00


	//----- nvinfo : EIATTR_KPARAM_INFO
	.align		4
.L_21:
        /*0018*/ 	.byte	0x04, 0x17
        /*001a*/ 	.short	(.L_23 - .L_22)
.L_22:
        /*001c*/ 	.word	0x00000000
        /*0020*/ 	.short	0x0003
        /*0022*/ 	.short	0x0010
        /*0024*/ 	.byte	0x00, 0xf5, 0x21, 0x00


	//----- nvinfo : EIATTR_KPARAM_INFO
	.align		4
.L_23:
        /*0028*/ 	.byte	0x04, 0x17
        /*002a*/ 	.short	(.L_25 - .L_24)
.L_24:
        /*002c*/ 	.word	0x00000000
        /*0030*/ 	.short	0x0002
        /*0032*/ 	.short	0x0008
        /*0034*/ 	.byte	0x00, 0xf0, 0x21, 0x00


	//----- nvinfo : EIATTR_KPARAM_INFO
	.align		4
.L_25:
        /*0038*/ 	.byte	0x04, 0x17
        /*003a*/ 	.short	(.L_27 - .L_26)
.L_26:
        /*003c*/ 	.word	0x00000000
        /*0040*/ 	.short	0x0001
        /*0042*/ 	.short	0x0004
        /*0044*/ 	.byte	0x00, 0xf0, 0x11, 0x00


	//----- nvinfo : EIATTR_KPARAM_INFO
	.align		4
.L_27:
        /*0048*/ 	.byte	0x04, 0x17
        /*004a*/ 	.short	(.L_29 - .L_28)
.L_28:
        /*004c*/ 	.word	0x00000000
        /*0050*/ 	.short	0x0000
        /*0052*/ 	.short	0x0000
        /*0054*/ 	.byte	0x00, 0xf0, 0x11, 0x00


	//----- nvinfo : EIATTR_SPARSE_MMA_MASK
	.align		4
.L_29:
        /*0058*/ 	.byte	0x03, 0x50
        /*005a*/ 	.short	0x0000


	//----- nvinfo : EIATTR_MAXREG_COUNT
	.align		4
        /*005c*/ 	.byte	0x03, 0x1b
        /*005e*/ 	.short	0x00ff


	//----- nvinfo : EIATTR_NUM_BARRIERS
	.align		4
        /*0060*/ 	.byte	0x02, 0x4c
        /*0062*/ 	.byte	0x01
	.zero		1


	//----- nvinfo : EIATTR_MERCURY_ISA_VERSION
	.align		4
        /*0064*/ 	.byte	0x03, 0x5f
        /*0066*/ 	.short	0x0101


	//----- nvinfo : EIATTR_VRC_CTA_INIT_COUNT
	.align		4
        /*0068*/ 	.byte	0x02, 0x4a
	.zero		1
	.zero		1


	//----- nvinfo : EIATTR_EXIT_INSTR_OFFSETS
	.align		4
        /*006c*/ 	.byte	0x04, 0x1c
        /*006e*/ 	.short	(.L_31 - .L_30)


	//   ....[0]....
.L_30:
        /*0070*/ 	.word	0x00000080


	//   ....[1]....
        /*0074*/ 	.word	0x00001530


	//   ....[2]....
        /*0078*/ 	.word	0x000019e0


	//----- nvinfo : EIATTR_CRS_STACK_SIZE
	.align		4
.L_31:
        /*007c*/ 	.byte	0x04, 0x1e
        /*007e*/ 	.short	(.L_33 - .L_32)
.L_32:
        /*0080*/ 	.word	0x00000000


	//----- nvinfo : EIATTR_CBANK_PARAM_SIZE
	.align		4
.L_33:
        /*0084*/ 	.byte	0x03, 0x19
        /*0086*/ 	.short	0x001c


	//----- nvinfo : EIATTR_PARAM_CBANK
	.align		4
        /*0088*/ 	.byte	0x04, 0x0a
        /*008a*/ 	.short	(.L_35 - .L_34)
	.align		4
.L_34:
        /*008c*/ 	.word	index@(.nv.constant0._Z15cal_phase_threeILi16ELi2EEvjjmPij)
        /*0090*/ 	.short	0x0380
        /*0092*/ 	.short	0x001c


	//----- nvinfo : EIATTR_SW_WAR
	.align		4
.L_35:
        /*0094*/ 	.byte	0x04, 0x36
        /*0096*/ 	.short	(.L_37 - .L_36)
.L_36:
        /*0098*/ 	.word	0x00000008
.L_37:


//--------------------- .nv.info._Z13cal_phase_twoILi32EEvjjmPij --------------------------
	.section	.nv.info._Z13cal_phase_twoILi32EEvjjmPij,"",@"SHT_CUDA_INFO"
	.sectionflags	@""
	.align	4


	//----- nvinfo : EIATTR_CUDA_API_VERSION
	.align		4
        /*0000*/ 	.byte	0x04, 0x37
        /*0002*/ 	.short	(.L_39 - .L_38)
.L_38:
        /*0004*/ 	.word	0x00000082


	//----- nvinfo : EIATTR_KPARAM_INFO
	.align		4
.L_39:
        /*0008*/ 	.byte	0x04, 0x17
        /*000a*/ 	.short	(.L_41 - .L_40)
.L_40:
        /*000c*/ 	.word	0x00000000
        /*0010*/ 	.short	0x0004
        /*0012*/ 	.short	0x0018
        /*0014*/ 	.byte	0x00, 0xf0, 0x11, 0x00


	//----- nvinfo : EIATTR_KPARAM_INFO
	.align		4
.L_41:
        /*0018*/ 	.byte	0x04, 0x17
        /*001a*/ 	.short	(.L_43 - .L_42)
.L_42:
        /*001c*/ 	.word	0x00000000
        /*0020*/ 	.short	0x0003
        /*0022*/ 	.short	0x0010
        /*0024*/ 	.byte	0x00, 0xf5, 0x21, 0x00


	//----- nvinfo : EIATTR_KPARAM_INFO
	.align		4
.L_43:
        /*0028*/ 	.byte	0x04, 0x17
        /*002a*/ 	.short	(.L_45 - .L_44)
.L_44:
        /*002c*/ 	.word	0x00000000
        /*0030*/ 	.short	0x0002
        /*0032*/ 	.short	0x0008
        /*0034*/ 	.byte	0x00, 0xf0, 0x21, 0x00


	//----- nvinfo : EIATTR_KPARAM_INFO
	.align		4
.L_45:
        /*0038*/ 	.byte	0x04, 0x17
        /*003a*/ 	.short	(.L_47 - .L_46)
.L_46:
        /*003c*/ 	.word	0x00000000
        /*0040*/ 	.short	0x0001
        /*0042*/ 	.short	0x0004
        /*0044*/ 	.byte	0x00, 0xf0, 0x11, 0x00


	//----- nvinfo : EIATTR_KPARAM_INFO
	.align		4
.L_47:
        /*0048*/ 	.byte	0x04, 0x17
        /*004a*/ 	.short	(.L_49 - .L_48)
.L_48:
        /*004c*/ 	.word	0x00000000
        /*0050*/ 	.short	0x0000
        /*0052*/ 	.short	0x0000
        /*0054*/ 	.byte	0x00, 0xf0, 0x11, 0x00


	//----- nvinfo : EIATTR_SPARSE_MMA_MASK
	.align		4
.L_49:
        /*0058*/ 	.byte	0x03, 0x50
        /*005a*/ 	.short	0x0000


	//----- nvinfo : EIATTR_MAXREG_COUNT
	.align		4
        /*005c*/ 	.byte	0x03, 0x1b
        /*005e*/ 	.short	0x00ff


	//----- nvinfo : EIATTR_NUM_BARRIERS
	.align		4
        /*0060*/ 	.byte	0x02, 0x4c
        /*0062*/ 	.byte	0x01
	.zero		1


	//----- nvinfo : EIATTR_MERCURY_ISA_VERSION
	.align		4
        /*0064*/ 	.byte	0x03, 0x5f
        /*0066*/ 	.short	0x0101


	//----- nvinfo : EIATTR_VRC_CTA_INIT_COUNT
	.align		4
        /*0068*/ 	.byte	0x02, 0x4a
	.zero		1
	.zero		1


	//----- nvinfo : EIATTR_EXIT_INSTR_OFFSETS
	.align		4
        /*006c*/ 	.byte	0x04, 0x1c
        /*006e*/ 	.short	(.L_51 - .L_50)


	//   ....[0]....
.L_50:
        /*0070*/ 	.word	0x00000040


	//   ....[1]....
        /*0074*/ 	.word	0x00002320


	//   ....[2]....
        /*0078*/ 	.word	0x00002350


	//----- nvinfo : EIATTR_CBANK_PARAM_SIZE
	.align		4
.L_51:
        /*007c*/ 	.byte	0x03, 0x19
        /*007e*/ 	.short	0x001c


	//----- nvinfo : EIATTR_PARAM_CBANK
	.align		4
        /*0080*/ 	.byte	0x04, 0x0a
        /*0082*/ 	.short	(.L_53 - .L_52)
	.align		4
.L_52:
        /*0084*/ 	.word	index@(.nv.constant0._Z13cal_phase_twoILi32EEvjjmPij)
        /*0088*/ 	.short	0x0380
        /*008a*/ 	.short	0x001c


	//----- nvinfo : EIATTR_SW_WAR
	.align		4
.L_53:
        /*008c*/ 	.byte	0x04, 0x36
        /*008e*/ 	.short	(.L_55 - .L_54)
.L_54:
        /*0090*/ 	.word	0x00000008
.L_55:


//--------------------- .nv.info._Z13cal_phase_oneILi32EEvjjmPi --------------------------
	.section	.nv.info._Z13cal_phase_oneILi32EEvjjmPi,"",@"SHT_CUDA_INFO"
	.sectionflags	@""
	.align	4


	//----- nvinfo : EIATTR_CUDA_API_VERSION
	.align		4
        /*0000*/ 	.byte	0x04, 0x37
        /*0002*/ 	.short	(.L_57 - .L_56)
.L_56:
        /*0004*/ 	.word	0x00000082


	//----- nvinfo : EIATTR_KPARAM_INFO
	.align		4
.L_57:
        /*0008*/ 	.byte	0x04, 0x17
        /*000a*/ 	.short	(.L_59 - .L_58)
.L_58:
        /*000c*/ 	.word	0x00000000
        /*0010*/ 	.short	0x0003
        /*0012*/ 	.short	0x0010
        /*0014*/ 	.byte	0x00, 0xf5, 0x21, 0x00


	//----- nvinfo : EIATTR_KPARAM_INFO
	.align		4
.L_59:
        /*0018*/ 	.byte	0x04, 0x17
        /*001a*/ 	.short	(.L_61 - .L_60)
.L_60:
        /*001c*/ 	.word	0x00000000
        /*0020*/ 	.short	0x0002
        /*0022*/ 	.short	0x0008
        /*0024*/ 	.byte	0x00, 0xf0, 0x21, 0x00


	//----- nvinfo : EIATTR_KPARAM_INFO
	.align		4
.L_61:
        /*0028*/ 	.byte	0x04, 0x17
        /*002a*/ 	.short	(.L_63 - .L_62)
.L_62:
        /*002c*/ 	.word	0x00000000
        /*0030*/ 	.short	0x0001
        /*0032*/ 	.short	0x0004
        /*0034*/ 	.byte	0x00, 0xf0, 0x11, 0x00


	//----- nvinfo : EIATTR_KPARAM_INFO
	.align		4
.L_63:
        /*0038*/ 	.byte	0x04, 0x17
        /*003a*/ 	.short	(.L_65 - .L_64)
.L_64:
        /*003c*/ 	.word	0x00000000
        /*0040*/ 	.short	0x0000
        /*0042*/ 	.short	0x0000
        /*0044*/ 	.byte	0x00, 0xf0, 0x11, 0x00


	//----- nvinfo : EIATTR_SPARSE_MMA_MASK
	.align		4
.L_65:
        /*0048*/ 	.byte	0x03, 0x50
        /*004a*/ 	.short	0x0000


	//----- nvinfo : EIATTR_MAXREG_COUNT
	.align		4
        /*004c*/ 	.byte	0x03, 0x1b
        /*004e*/ 	.short	0x00ff


	//----- nvinfo : EIATTR_NUM_BARRIERS
	.align		4
        /*0050*/ 	.byte	0x02, 0x4c
        /*0052*/ 	.byte	0x01
	.zero		1


	//----- nvinfo : EIATTR_MERCURY_ISA_VERSION
	.align		4
        /*0054*/ 	.byte	0x03, 0x5f
        /*0056*/ 	.short	0x0101


	//----- nvinfo : EIATTR_VRC_CTA_INIT_COUNT
	.align		4
        /*0058*/ 	.byte	0x02, 0x4a
	.zero		1
	.zero		1


	//----- nvinfo : EIATTR_EXIT_INSTR_OFFSETS
	.align		4
        /*005c*/ 	.byte	0x04, 0x1c
        /*005e*/ 	.short	(.L_67 - .L_66)


	//   ....[0]....
.L_66:
        /*0060*/ 	.word	0x00001190


	//   ....[1]....
        /*0064*/ 	.word	0x000011c0


	//----- nvinfo : EIATTR_CBANK_PARAM_SIZE
	.align		4
.L_67:
        /*0068*/ 	.byte	0x03, 0x19
        /*006a*/ 	.short	0x0018


	//----- nvinfo : EIATTR_PARAM_CBANK
	.align		4
        /*006c*/ 	.byte	0x04, 0x0a
        /*006e*/ 	.short	(.L_69 - .L_68)
	.align		4
.L_68:
        /*0070*/ 	.word	index@(.nv.constant0._Z13cal_phase_oneILi32EEvjjmPi)
        /*0074*/ 	.short	0x0380
        /*0076*/ 	.short	0x0018


	//----- nvinfo : EIATTR_SW_WAR
	.align		4
.L_69:
        /*0078*/ 	.byte	0x04, 0x36
        /*007a*/ 	.short	(.L_71 - .L_70)
.L_70:
        /*007c*/ 	.word	0x00000008
.L_71:


//--------------------- .nv.callgraph             --------------------------
	.section	.nv.callgraph,"",@"SHT_CUDA_CALLGRAPH"
	.align	4
	.sectionentsize	8
	.align		4
        /*0000*/ 	.word	0x00000000
	.align		4
        /*0004*/ 	.word	0xffffffff
	.align		4
        /*0008*/ 	.word	0x00000000
	.align		4
        /*000c*/ 	.word	0xfffffffe
	.align		4
        /*0010*/ 	.word	0x00000000
	.align		4
        /*0014*/ 	.word	0xfffffffd
	.align		4
        /*0018*/ 	.word	0x00000000
	.align		4
        /*001c*/ 	.word	0xfffffffc


//--------------------- .text._Z15cal_phase_threeILi16ELi2EEvjjmPij --------------------------
	.section	.text._Z15cal_phase_threeILi16ELi2EEvjjmPij,"ax",@progbits
	.align	128
        .global         _Z15cal_phase_threeILi16ELi2EEvjjmPij
        .type           _Z15cal_phase_threeILi16ELi2EEvjjmPij,@function
        .size           _Z15cal_phase_threeILi16ELi2EEvjjmPij,(.L_x_11 - _Z15cal_phase_threeILi16ELi2EEvjjmPij)
        .other          _Z15cal_phase_threeILi16ELi2EEvjjmPij,@"STO_CUDA_ENTRY STV_DEFAULT"
_Z15cal_phase_threeILi16ELi2EEvjjmPij:
.text._Z15cal_phase_threeILi16ELi2EEvjjmPij:
[----:B------:R-:W-:Y:S08]  /*0000*/  LDC R1, c[0x0][0x37c] ;  /* 0x0000df00ff017b82 */ /* 0x000ff00000000800 */
[----:B------:R-:W0:Y:S08]  /*0010*/  S2UR UR6, SR_CTAID.Y ;  /* 0x00000000000679c3 */ /* 0x000e300000002600 */
[----:B------:R-:W0:Y:S08]  /*0020*/  LDC R8, c[0x0][0x380] ;  /* 0x0000e000ff087b82 */ /* 0x000e300000000800 */
[----:B------:R-:W1:Y:S08]  /*0030*/  S2UR UR4, SR_CTAID.X ;  /* 0x00000000000479c3 */ /* 0x000e700000002500 */
[----:B------:R-:W2:Y:S01]  /*0040*/  LDC R0, c[0x0][0x398] ;  /* 0x0000e600ff007b82 */ /* 0x000ea20000000800 */
[----:B0-----:R-:W-:-:S04]  /*0050*/  ISETP.NE.AND P0, PT, R8, UR6, PT ;  /* 0x0000000608007c0c */ /* 0x001fc8000bf05270 */
[----:B-1----:R-:W-:-:S04]  /*0060*/  ISETP.EQ.OR P0, PT, R8, UR4, !P0 ;  /* 0x0000000408007c0c */ /* 0x002fc8000c702670 */
[----:B--2---:R-:W-:-:S13]  /*0070*/  ISETP.EQ.OR P0, PT, R0, RZ, P0 ;  /* 0x000000ff0000720c */ /* 0x004fda0000702670 */
[----:B------:R-:W-:Y:S05]  /*0080*/  @P0 EXIT ;  /* 0x000000000000094d */ /* 0x000fea0003800000 */
[----:B------:R-:W0:Y:S01]  /*0090*/  S2R R0, SR_TID.Y ;  /* 0x0000000000007919 */ /* 0x000e220000002200 */
[----:B------:R-:W1:Y:S01]  /*00a0*/  LDC R6, c[0x0][0x364] ;  /* 0x0000d900ff067b82 */ /* 0x000e620000000800 */
[----:B------:R-:W2:Y:S01]  /*00b0*/  LDCU UR10, c[0x0][0x384] ;  /* 0x00007080ff0a77ac */ /* 0x000ea20008000800 */
[----:B------:R-:W3:Y:S01]  /*00c0*/  S2R R9, SR_TID.X ;  /* 0x0000000000097919 */ /* 0x000ee20000002100 */
[----:B------:R-:W4:Y:S05]  /*00d0*/  LDCU UR7, c[0x0][0x388] ;  /* 0x00007100ff0777ac */ /* 0x000f2a0008000800 */
[----:B------:R-:W5:Y:S01]  /*00e0*/  LDC R3, c[0x0][0x360] ;  /* 0x0000d800ff037b82 */ /* 0x000f620000000800 */
[----:B------:R-:W2:Y:S07]  /*00f0*/  LDCU.64 UR8, c[0x0][0x358] ;  /* 0x00006b00ff0877ac */ /* 0x000eae0008000a00 */
[----:B------:R-:W2:Y:S01]  /*0100*/  LDC.64 R4, c[0x0][0x390] ;  /* 0x0000e400ff047b82 */ /* 0x000ea20000000a00 */
[----:B0-----:R-:W-:-:S02]  /*0110*/  IMAD.SHL.U32 R13, R0, 0x2, RZ ;  /* 0x00000002000d7824 */ /* 0x001fc400078e00ff */
[----:B-----5:R-:W-:Y:S02]  /*0120*/  IMAD R3, R3, UR4, RZ ;  /* 0x0000000403037c24 */ /* 0x020fe4000f8e02ff */
[----:B---3--:R-:W-:Y:S02]  /*0130*/  IMAD.SHL.U32 R2, R9, 0x2, RZ ;  /* 0x0000000209027824 */ /* 0x008fe400078e00ff */
[----:B------:R-:W-:Y:S02]  /*0140*/  IMAD R15, R8, 0x20, R13 ;  /* 0x00000020080f7824 */ /* 0x000fe400078e020d */
[----:B------:R-:W-:-:S04]  /*0150*/  IMAD R12, R3, 0x2, R2 ;  /* 0x00000002030c7824 */ /* 0x000fc800078e0202 */
[----:B----4-:R-:W-:Y:S01]  /*0160*/  IMAD R7, R15, UR7, R12 ;  /* 0x000000070f077c24 */ /* 0x010fe2000f8e020c */
[----:B------:R-:W-:-:S03]  /*0170*/  VIMNMX.U32 R3, PT, PT, R12, R15, !PT ;  /* 0x0000000f0c037248 */ /* 0x000fc60007fe0000 */
[----:B--2---:R-:W-:Y:S01]  /*0180*/  IMAD.WIDE R10, R7, 0x4, R4 ;  /* 0x00000004070a7825 */ /* 0x004fe200078e0204 */
[----:B------:R-:W-:-:S13]  /*0190*/  ISETP.GE.U32.AND P4, PT, R3, UR10, PT ;  /* 0x0000000a03007c0c */ /* 0x000fda000bf86070 */
[----:B------:R-:W2:Y:S01]  /*01a0*/  @!P4 LDG.E R17, desc[UR8][R10.64] ;  /* 0x000000080a11c981 */ /* 0x000ea2000c1e1900 */
[----:B------:R-:W0:Y:S01]  /*01b0*/  S2UR UR5, SR_CgaCtaId ;  /* 0x00000000000579c3 */ /* 0x000e220000008800 */
[----:B-1----:R-:W-:Y:S01]  /*01c0*/  IMAD R6, R6, UR6, RZ ;  /* 0x0000000606067c24 */ /* 0x002fe2000f8e02ff */
[----:B------:R-:W-:Y:S01]  /*01d0*/  UMOV UR4, 0x400 ;  /* 0x0000040000047882 */ /* 0x000fe20000000000 */
[----:B------:R-:W-:Y:S02]  /*01e0*/  VIADD R14, R12, 0x1 ;  /* 0x000000010c0e7836 */ /* 0x000fe40000000000 */
[----:B------:R-:W-:Y:S02]  /*01f0*/  IMAD R8, R8, 0x20, R2 ;  /* 0x0000002008087824 */ /* 0x000fe400078e0202 */
[----:B------:R-:W-:Y:S01]  /*0200*/  IMAD R13, R6, 0x2, R13 ;  /* 0x00000002060d7824 */ /* 0x000fe200078e020d */
[C---:B------:R-:W-:Y:S01]  /*0210*/  VIMNMX.U32 R3, PT, PT, R15.reuse, R14, !PT ;  /* 0x0000000e0f037248 */ /* 0x040fe20007fe0000 */
[----:B------:R-:W-:-:S02]  /*0220*/  VIADD R23, R15, 0x1 ;  /* 0x000000010f177836 */ /* 0x000fc40000000000 */
[C---:B------:R-:W-:Y:S01]  /*0230*/  VIADD R15, R13.reuse, 0x1 ;  /* 0x000000010d0f7836 */ /* 0x040fe20000000000 */
[----:B------:R-:W-:Y:S01]  /*0240*/  VIMNMX.U32 R2, PT, PT, R13, R8, !PT ;  /* 0x000000080d027248 */ /* 0x000fe20007fe0000 */
[----:B------:R-:W-:Y:S01]  /*0250*/  VIADD R6, R8, 0x1 ;  /* 0x0000000108067836 */ /* 0x000fe20000000000 */
[----:B------:R-:W-:Y:S01]  /*0260*/  ISETP.GE.U32.AND P6, PT, R3, UR10, PT ;  /* 0x0000000a03007c0c */ /* 0x000fe2000bfc6070 */
[----:B------:R-:W-:Y:S01]  /*0270*/  IMAD R21, R13, UR7, R8 ;  /* 0x000000070d157c24 */ /* 0x000fe2000f8e0208 */
[----:B------:R-:W-:Y:S02]  /*0280*/  ISETP.GE.U32.AND P5, PT, R2, UR10, PT ;  /* 0x0000000a02007c0c */ /* 0x000fe4000bfa6070 */
[----:B------:R-:W-:Y:S01]  /*0290*/  VIMNMX.U32 R8, PT, PT, R8, R15, !PT ;  /* 0x0000000f08087248 */ /* 0x000fe20007fe0000 */
[----:B------:R-:W-:Y:S01]  /*02a0*/  IMAD.WIDE R2, R21, 0x4, R4 ;  /* 0x0000000415027825 */ /* 0x000fe200078e0204 */
[----:B------:R-:W-:Y:S01]  /*02b0*/  VIMNMX.U32 R16, PT, PT, R13, R6, !PT ;  /* 0x000000060d107248 */ /* 0x000fe20007fe0000 */
[----:B0-----:R-:W-:Y:S01]  /*02c0*/  ULEA UR6, UR5, UR4, 0x18 ;  /* 0x0000000405067291 */ /* 0x001fe2000f8ec0ff */
[----:B------:R-:W-:-:S02]  /*02d0*/  ISETP.GE.U32.AND P2, PT, R8, UR10, PT ;  /* 0x0000000a08007c0c */ /* 0x000fc4000bf46070 */
[----:B------:R-:W-:Y:S01]  /*02e0*/  ISETP.GE.U32.AND P0, PT, R16, UR10, PT ;  /* 0x0000000a10007c0c */ /* 0x000fe2000bf06070 */
[----:B------:R-:W-:Y:S01]  /*02f0*/  @P4 IMAD.MOV.U32 R25, RZ, RZ, 0xf4240 ;  /* 0x000f4240ff194424 */ /* 0x000fe200078e00ff */
[----:B------:R-:W-:-:S03]  /*0300*/  VIMNMX.U32 R18, PT, PT, R12, R23, !PT ;  /* 0x000000170c127248 */ /* 0x000fc60007fe0000 */
[----:B------:R-:W3:Y:S01]  /*0310*/  @!P5 LDG.E R16, desc[UR8][R2.64] ;  /* 0x000000080210d981 */ /* 0x000ee2000c1e1900 */
[----:B------:R-:W-:Y:S02]  /*0320*/  LEA R8, R0, UR6, 0x8 ;  /* 0x0000000600087c11 */ /* 0x000fe4000f8e40ff */
[----:B------:R-:W-:Y:S01]  /*0330*/  ISETP.GE.U32.AND P1, PT, R18, UR10, PT ;  /* 0x0000000a12007c0c */ /* 0x000fe2000bf26070 */
[----:B------:R-:W-:Y:S01]  /*0340*/  VIADD R7, R7, UR7 ;  /* 0x0000000707077c36 */ /* 0x000fe20008000000 */
[----:B------:R-:W-:Y:S01]  /*0350*/  VIMNMX.U32 R6, PT, PT, R6, R15, !PT ;  /* 0x0000000f06067248 */ /* 0x000fe20007fe0000 */
[----:B------:R-:W-:Y:S01]  /*0360*/  IMAD R8, R9, 0x8, R8 ;  /* 0x0000000809087824 */ /* 0x000fe200078e0208 */
[----:B------:R-:W-:Y:S01]  /*0370*/  VIMNMX.U32 R23, PT, PT, R14, R23, !PT ;  /* 0x000000170e177248 */ /* 0x000fe20007fe0000 */
[----:B------:R-:W-:Y:S01]  /*0380*/  VIADD R21, R21, UR7 ;  /* 0x0000000715157c36 */ /* 0x000fe20008000000 */
[----:B------:R-:W-:Y:S01]  /*0390*/  ISETP.GE.U32.AND P3, PT, R6, UR10, PT ;  /* 0x0000000a06007c0c */ /* 0x000fe2000bf66070 */
[----:B------:R0:W4:Y:S01]  /*03a0*/  @!P6 LDG.E R19, desc[UR8][R10.64+0x4] ;  /* 0x000004080a13e981 */ /* 0x000122000c1e1900 */
[----:B------:R-:W-:-:S03]  /*03b0*/  IMAD.WIDE R6, R7, 0x4, R4 ;  /* 0x0000000407067825 */ /* 0x000fc600078e0204 */
[----:B------:R1:W5:Y:S01]  /*03c0*/  @!P0 LDG.E R18, desc[UR8][R2.64+0x4] ;  /* 0x0000040802128981 */ /* 0x000362000c1e1900 */
[----:B0-----:R-:W-:-:S05]  /*03d0*/  IMAD.WIDE R10, R21, 0x4, R4 ;  /* 0x00000004150a7825 */ /* 0x001fca00078e0204 */
[----:B------:R-:W5:Y:S04]  /*03e0*/  @!P2 LDG.E R20, desc[UR8][R10.64] ;  /* 0x000000080a14a981 */ /* 0x000f68000c1e1900 */
[----:B------:R-:W5:Y:S04]  /*03f0*/  @!P3 LDG.E R3, desc[UR8][R10.64+0x4] ;  /* 0x000004080a03b981 */ /* 0x000f68000c1e1900 */
[----:B--2---:R0:W-:Y:S04]  /*0400*/  @!P4 STS [R8], R17 ;  /* 0x000000110800c388 */ /* 0x0041e80000000800 */
[----:B------:R2:W-:Y:S01]  /*0410*/  @P4 STS [R8], R25 ;  /* 0x0000001908004388 */ /* 0x0005e20000000800 */
[----:B------:R-:W-:-:S03]  /*0420*/  ISETP.GE.U32.AND P4, PT, R23, UR10, PT ;  /* 0x0000000a17007c0c */ /* 0x000fc6000bf86070 */
[----:B------:R-:W5:Y:S10]  /*0430*/  @!P1 LDG.E R23, desc[UR8][R6.64] ;  /* 0x0000000806179981 */ /* 0x000f74000c1e1900 */
[----:B------:R3:W5:Y:S01]  /*0440*/  @!P4 LDG.E R21, desc[UR8][R6.64+0x4] ;  /* 0x000004080615c981 */ /* 0x000762000c1e1900 */
[----:B------:R-:W-:-:S04]  /*0450*/  UIADD3 UR4, UPT, UPT, UR4, 0x1000, URZ ;  /* 0x0000100004047890 */ /* 0x000fc8000fffe0ff */
[----:B------:R-:W-:-:S06]  /*0460*/  ULEA UR4, UR5, UR4, 0x18 ;  /* 0x0000000405047291 */ /* 0x000fcc000f8ec0ff */
[----:B------:R-:W-:Y:S01]  /*0470*/  LEA R0, R0, UR4, 0x8 ;  /* 0x0000000400007c11 */ /* 0x000fe2000f8e40ff */
[----:B------:R-:W-:Y:S01]  /*0480*/  @P5 IMAD.MOV.U32 R22, RZ, RZ, 0xf4240 ;  /* 0x000f4240ff165424 */ /* 0x000fe200078e00ff */
[----:B-1----:R-:W-:-:S03]  /*0490*/  VIMNMX.U32 R2, PT, PT, R13, R12, !PT ;  /* 0x0000000c0d027248 */ /* 0x002fc60007fe0000 */
[----:B0-----:R-:W-:Y:S02]  /*04a0*/  IMAD R17, R9, 0x8, R0 ;  /* 0x0000000809117824 */ /* 0x001fe400078e0200 */
[----:B--2---:R-:W-:-:S03]  /*04b0*/  @P6 IMAD.MOV.U32 R25, RZ, RZ, 0xf4240 ;  /* 0x000f4240ff196424 */ /* 0x004fc600078e00ff */
[----:B---3--:R-:W-:Y:S04]  /*04c0*/  @!P5 STS [R17], R16 ;  /* 0x000000101100d388 */ /* 0x008fe80000000800 */
[----:B------:R-:W-:Y:S01]  /*04d0*/  @P5 STS [R17], R22 ;  /* 0x0000001611005388 */ /* 0x000fe20000000800 */
[----:B------:R-:W-:Y:S01]  /*04e0*/  ISETP.GE.U32.AND P5, PT, R2, UR10, PT ;  /* 0x0000000a02007c0c */ /* 0x000fe2000bfa6070 */
[----:B------:R-:W-:Y:S02]  /*04f0*/  @P0 IMAD.MOV.U32 R2, RZ, RZ, 0xf4240 ;  /* 0x000f4240ff020424 */ /* 0x000fe400078e00ff */
[C---:B------:R-:W-:Y:S01]  /*0500*/  IMAD R7, R13.reuse, UR7, R12 ;  /* 0x000000070d077c24 */ /* 0x040fe2000f8e020c */
[----:B------:R-:W-:Y:S01]  /*0510*/  @P6 STS [R8+0x4], R25 ;  /* 0x0000041908006388 */ /* 0x000fe20000000800 */
[----:B------:R-:W-:Y:S01]  /*0520*/  VIMNMX.U32 R13, PT, PT, R13, R14, !PT ;  /* 0x0000000e0d0d7248 */ /* 0x000fe20007fe0000 */
[----:B------:R-:W-:-:S02]  /*0530*/  @P1 IMAD.MOV.U32 R27, RZ, RZ, 0xf4240 ;  /* 0x000f4240ff1b1424 */ /* 0x000fc400078e00ff */
[----:B----4-:R-:W-:Y:S01]  /*0540*/  @!P6 STS [R8+0x4], R19 ;  /* 0x000004130800e388 */ /* 0x010fe20000000800 */
[----:B------:R-:W-:-:S03]  /*0550*/  @P2 IMAD.MOV.U32 R10, RZ, RZ, 0xf4240 ;  /* 0x000f4240ff0a2424 */ /* 0x000fc600078e00ff */
[----:B------:R0:W-:Y:S01]  /*0560*/  @P0 STS [R17+0x4], R2 ;  /* 0x0000040211000388 */ /* 0x0001e20000000800 */
[----:B------:R-:W-:-:S03]  /*0570*/  VIMNMX.U32 R6, PT, PT, R12, R15, !PT ;  /* 0x0000000f0c067248 */ /* 0x000fc60007fe0000 */
[----:B-----5:R1:W-:Y:S01]  /*0580*/  @!P0 STS [R17+0x4], R18 ;  /* 0x0000041211008388 */ /* 0x0203e20000000800 */
[----:B------:R-:W-:Y:S01]  /*0590*/  ISETP.GE.U32.AND P0, PT, R13, UR10, PT ;  /* 0x0000000a0d007c0c */ /* 0x000fe2000bf06070 */
[----:B------:R-:W-:Y:S02]  /*05a0*/  @P4 IMAD.MOV.U32 R13, RZ, RZ, 0xf4240 ;  /* 0x000f4240ff0d4424 */ /* 0x000fe400078e00ff */
[----:B------:R1:W-:Y:S01]  /*05b0*/  @P1 STS [R8+0x80], R27 ;  /* 0x0000801b08001388 */ /* 0x0003e20000000800 */
[----:B------:R-:W-:Y:S01]  /*05c0*/  @P3 IMAD.MOV.U32 R12, RZ, RZ, 0xf4240 ;  /* 0x000f4240ff0c3424 */ /* 0x000fe200078e00ff */
[----:B------:R-:W-:Y:S01]  /*05d0*/  VIMNMX.U32 R14, PT, PT, R14, R15, !PT ;  /* 0x0000000f0e0e7248 */ /* 0x000fe20007fe0000 */
[----:B------:R-:W-:Y:S01]  /*05e0*/  VIADD R11, R7, UR7 ;  /* 0x00000007070b7c36 */ /* 0x000fe20008000000 */
[----:B0-----:R-:W-:Y:S01]  /*05f0*/  LEA R2, R9, UR6, 0x3 ;  /* 0x0000000609027c11 */ /* 0x001fe2000f8e18ff */
[----:B------:R-:W-:Y:S01]  /*0600*/  BSSY.RECONVERGENT B0, `(.L_x_0) ;  /* 0x0000058000007945 */ /* 0x000fe20003800200 */
[----:B------:R-:W-:Y:S01]  /*0610*/  ISETP.GE.U32.AND P6, PT, R6, UR10, PT ;  /* 0x0000000a06007c0c */ /* 0x000fe2000bfc6070 */
[----:B------:R-:W-:-:S04]  /*0620*/  IMAD.WIDE R6, R7, 0x4, R4 ;  /* 0x0000000407067825 */ /* 0x000fc800078e0204 */
[----:B------:R-:W-:Y:S01]  /*0630*/  IMAD.WIDE R4, R11, 0x4, R4 ;  /* 0x000000040b047825 */ /* 0x000fe200078e0204 */
[----:B------:R1:W-:Y:S04]  /*0640*/  @!P1 STS [R8+0x80], R23 ;  /* 0x0000801708009388 */ /* 0x0003e80000000800 */
[----:B------:R1:W-:Y:S04]  /*0650*/  @P2 STS [R17+0x80], R10 ;  /* 0x0000800a11002388 */ /* 0x0003e80000000800 */
[----:B------:R1:W-:Y:S04]  /*0660*/  @!P2 STS [R17+0x80], R20 ;  /* 0x000080141100a388 */ /* 0x0003e80000000800 */
[----:B------:R1:W-:Y:S04]  /*0670*/  @P4 STS [R8+0x84], R13 ;  /* 0x0000840d08004388 */ /* 0x0003e80000000800 */
[----:B------:R1:W-:Y:S04]  /*0680*/  @!P4 STS [R8+0x84], R21 ;  /* 0x000084150800c388 */ /* 0x0003e80000000800 */
[----:B------:R1:W-:Y:S04]  /*0690*/  @P3 STS [R17+0x84], R12 ;  /* 0x0000840c11003388 */ /* 0x0003e80000000800 */
[----:B------:R1:W-:Y:S01]  /*06a0*/  @!P3 STS [R17+0x84], R3 ;  /* 0x000084031100b388 */ /* 0x0003e20000000800 */
[----:B------:R-:W-:Y:S01]  /*06b0*/  BAR.SYNC.DEFER_BLOCKING 0x0 ;  /* 0x0000000000007b1d */ /* 0x000fe20000010000 */
[----:B------:R-:W-:-:S05]  /*06c0*/  ISETP.GE.U32.AND P1, PT, R14, UR10, PT ;  /* 0x0000000a0e007c0c */ /* 0x000fca000bf26070 */
[----:B------:R-:W-:Y:S08]  /*06d0*/  @P5 BRA `(.L_x_1) ;  /* 0x0000000400285947 */ /* 0x000ff00003800000 */
[----:B-1----:R-:W2:Y:S04]  /*06e0*/  LDG.E R17, desc[UR8][R6.64] ;  /* 0x0000000806117981 */ /* 0x002ea8000c1e1900 */
[----:B------:R-:W-:Y:S04]  /*06f0*/  LDS R16, [R2] ;  /* 0x0000000002107984 */ /* 0x000fe80000000800 */
[----:B------:R-:W2:Y:S04]  /*0700*/  LDS.128 R8, [R0] ;  /* 0x0000000000087984 */ /* 0x000ea80000000c00 */
[----:B------:R-:W0:Y:S04]  /*0710*/  LDS R18, [R2+0x80] ;  /* 0x0000800002127984 */ /* 0x000e280000000800 */
[----:B------:R-:W1:Y:S04]  /*0720*/  LDS R21, [R2+0x100] ;  /* 0x0001000002157984 */ /* 0x000e680000000800 */
[----:B------:R-:W3:Y:S04]  /*0730*/  LDS R24, [R2+0x180] ;  /* 0x0001800002187984 */ /* 0x000ee80000000800 */
[----:B------:R-:W-:Y:S04]  /*0740*/  LDS R25, [R2+0x200] ;  /* 0x0002000002197984 */ /* 0x000fe80000000800 */
[----:B------:R-:W4:Y:S04]  /*0750*/  LDS.128 R12, [R0+0x10] ;  /* 0x00001000000c7984 */ /* 0x000f280000000c00 */
[----:B------:R-:W5:Y:S04]  /*0760*/  LDS R22, [R2+0x280] ;  /* 0x0002800002167984 */ /* 0x000f680000000800 */
[----:B------:R-:W5:Y:S04]  /*0770*/  LDS R3, [R2+0x300] ;  /* 0x0003000002037984 */ /* 0x000f680000000800 */
[----:B------:R-:W5:Y:S04]  /*0780*/  LDS R20, [R2+0x380] ;  /* 0x0003800002147984 */ /* 0x000f680000000800 */
[----:B------:R-:W-:Y:S04]  /*0790*/  LDS R23, [R2+0x400] ;  /* 0x0004000002177984 */ /* 0x000fe80000000800 */
[----:B------:R-:W-:Y:S01]  /*07a0*/  LDS R26, [R2+0x480] ;  /* 0x00048000021a7984 */ /* 0x000fe20000000800 */
[----:B--2---:R-:W-:-:S04]  /*07b0*/  VIADDMNMX R8, R16, R8, R17, PT ;  /* 0x0000000810087246 */ /* 0x004fc80003800111 */
[----:B0-----:R-:W-:Y:S02]  /*07c0*/  VIADDMNMX R8, R18, R9, R8, PT ;  /* 0x0000000912087246 */ /* 0x001fe40003800108 */
[----:B------:R-:W0:Y:S02]  /*07d0*/  LDS.128 R16, [R0+0x20] ;  /* 0x0000200000107984 */ /* 0x000e240000000c00 */
[----:B-1----:R-:W-:Y:S02]  /*07e0*/  VIADDMNMX R8, R21, R10, R8, PT ;  /* 0x0000000a15087246 */ /* 0x002fe40003800108 */
[----:B------:R-:W1:Y:S02]  /*07f0*/  LDS R21, [R2+0x500] ;  /* 0x0005000002157984 */ /* 0x000e640000000800 */
[----:B---3--:R-:W-:Y:S02]  /*0800*/  VIADDMNMX R8, R24, R11, R8, PT ;  /* 0x0000000b18087246 */ /* 0x008fe40003800108 */
[----:B------:R-:W2:Y:S02]  /*0810*/  LDS R24, [R2+0x580] ;  /* 0x0005800002187984 */ /* 0x000ea40000000800 */
[----:B----4-:R-:W-:-:S02]  /*0820*/  VIADDMNMX R8, R25, R12, R8, PT ;  /* 0x0000000c19087246 */ /* 0x010fc40003800108 */
[----:B------:R-:W-:Y:S02]  /*0830*/  LDS R25, [R2+0x600] ;  /* 0x0006000002197984 */ /* 0x000fe40000000800 */
[----:B-----5:R-:W-:Y:S02]  /*0840*/  VIADDMNMX R13, R22, R13, R8, PT ;  /* 0x0000000d160d7246 */ /* 0x020fe40003800108 */
[----:B------:R-:W3:Y:S02]  /*0850*/  LDS.128 R8, [R0+0x30] ;  /* 0x0000300000087984 */ /* 0x000ee40000000c00 */
[----:B------:R-:W-:Y:S02]  /*0860*/  VIADDMNMX R13, R3, R14, R13, PT ;  /* 0x0000000e030d7246 */ /* 0x000fe4000380010d */
[----:B------:R-:W4:Y:S02]  /*0870*/  LDS R22, [R2+0x680] ;  /* 0x0006800002167984 */ /* 0x000f240000000800 */
[----:B------:R-:W-:-:S02]  /*0880*/  VIADDMNMX R13, R20, R15, R13, PT ;  /* 0x0000000f140d7246 */ /* 0x000fc4000380010d */
[----:B------:R-:W5:Y:S04]  /*0890*/  LDS R3, [R2+0x700] ;  /* 0x0007000002037984 */ /* 0x000f680000000800 */
[----:B------:R-:W5:Y:S01]  /*08a0*/  LDS R20, [R2+0x780] ;  /* 0x0007800002147984 */ /* 0x000f620000000800 */
[----:B0-----:R-:W-:-:S03]  /*08b0*/  VIADDMNMX R13, R23, R16, R13, PT ;  /* 0x00000010170d7246 */ /* 0x001fc6000380010d */
[----:B------:R-:W-:Y:S01]  /*08c0*/  LDS R23, [R2+0x800] ;  /* 0x0008000002177984 */ /* 0x000fe20000000800 */
[----:B------:R-:W-:-:S03]  /*08d0*/  VIADDMNMX R17, R26, R17, R13, PT ;  /* 0x000000111a117246 */ /* 0x000fc6000380010d */
[----:B------:R-:W0:Y:S01]  /*08e0*/  LDS.128 R12, [R0+0x40] ;  /* 0x00004000000c7984 */ /* 0x000e220000000c00 */
[----:B-1----:R-:W-:-:S03]  /*08f0*/  VIADDMNMX R17, R21, R18, R17, PT ;  /* 0x0000001215117246 */ /* 0x002fc60003800111 */
[----:B------:R-:W1:Y:S01]  /*0900*/  LDS R26, [R2+0x880] ;  /* 0x00088000021a7984 */ /* 0x000e620000000800 */
[----:B--2---:R-:W-:-:S03]  /*0910*/  VIADDMNMX R17, R24, R19, R17, PT ;  /* 0x0000001318117246 */ /* 0x004fc60003800111 */
[----:B------:R-:W2:Y:S01]  /*0920*/  LDS R21, [R2+0x900] ;  /* 0x0009000002157984 */ /* 0x000ea20000000800 */
[----:B---3--:R-:W-:-:S03]  /*0930*/  VIADDMNMX R8, R25, R8, R17, PT ;  /* 0x0000000819087246 */ /* 0x008fc60003800111 */
[----:B------:R-:W3:Y:S01]  /*0940*/  LDS R24, [R2+0x980] ;  /* 0x0009800002187984 */ /* 0x000ee20000000800 */
[----:B----4-:R-:W-:-:S03]  /*0950*/  VIADDMNMX R8, R22, R9, R8, PT ;  /* 0x0000000916087246 */ /* 0x010fc60003800108 */
[----:B------:R-:W-:Y:S01]  /*0960*/  LDS R25, [R2+0xa00] ;  /* 0x000a000002197984 */ /* 0x000fe20000000800 */
[----:B-----5:R-:W-:-:S03]  /*0970*/  VIADDMNMX R8, R3, R10, R8, PT ;  /* 0x0000000a03087246 */ /* 0x020fc60003800108 */
[----:B------:R-:W4:Y:S01]  /*0980*/  LDS.128 R16, [R0+0x50] ;  /* 0x0000500000107984 */ /* 0x000f220000000c00 */
[----:B------:R-:W-:-:S03]  /*0990*/  VIADDMNMX R8, R20, R11, R8, PT ;  /* 0x0000000b14087246 */ /* 0x000fc60003800108 */
[----:B------:R-:W5:Y:S04]  /*09a0*/  LDS R22, [R2+0xa80] ;  /* 0x000a800002167984 */ /* 0x000f680000000800 */
[----:B------:R-:W5:Y:S04]  /*09b0*/  LDS R3, [R2+0xb00] ;  /* 0x000b000002037984 */ /* 0x000f680000000800 */
[----:B------:R-:W5:Y:S01]  /*09c0*/  LDS R20, [R2+0xb80] ;  /* 0x000b800002147984 */ /* 0x000f620000000800 */
[----:B0-----:R-:W-:-:S03]  /*09d0*/  VIADDMNMX R8, R23, R12, R8, PT ;  /* 0x0000000c17087246 */ /* 0x001fc60003800108 */
[----:B------:R-:W-:Y:S01]  /*09e0*/  LDS R23, [R2+0xc00] ;  /* 0x000c000002177984 */ /* 0x000fe20000000800 */
[----:B-1----:R-:W-:-:S03]  /*09f0*/  VIADDMNMX R13, R26, R13, R8, PT ;  /* 0x0000000d1a0d7246 */ /* 0x002fc60003800108 */
[----:B------:R-:W0:Y:S01]  /*0a00*/  LDS.128 R8, [R0+0x60] ;  /* 0x0000600000087984 */ /* 0x000e220000000c00 */
[----:B--2---:R-:W-:-:S03]  /*0a10*/  VIADDMNMX R13, R21, R14, R13, PT ;  /* 0x0000000e150d7246 */ /* 0x004fc6000380010d */
[----:B------:R-:W1:Y:S01]  /*0a20*/  LDS R26, [R2+0xc80] ;  /* 0x000c8000021a7984 */ /* 0x000e620000000800 */
[----:B---3--:R-:W-:-:S03]  /*0a30*/  VIADDMNMX R13, R24, R15, R13, PT ;  /* 0x0000000f180d7246 */ /* 0x008fc6000380010d */
[----:B------:R-:W2:Y:S01]  /*0a40*/  LDS R21, [R2+0xd00] ;  /* 0x000d000002157984 */ /* 0x000ea20000000800 */
[----:B----4-:R-:W-:-:S03]  /*0a50*/  VIADDMNMX R13, R25, R16, R13, PT ;  /* 0x00000010190d7246 */ /* 0x010fc6000380010d */
[----:B------:R-:W3:Y:S01]  /*0a60*/  LDS R16, [R2+0xd80] ;  /* 0x000d800002107984 */ /* 0x000ee20000000800 */
[----:B-----5:R-:W-:-:S03]  /*0a70*/  VIADDMNMX R24, R22, R17, R13, PT ;  /* 0x0000001116187246 */ /* 0x020fc6000380010d */
[----:B------:R-:W-:Y:S01]  /*0a80*/  LDS R17, [R2+0xe00] ;  /* 0x000e000002117984 */ /* 0x000fe20000000800 */
[----:B------:R-:W-:-:S03]  /*0a90*/  VIADDMNMX R24, R3, R18, R24, PT ;  /* 0x0000001203187246 */ /* 0x000fc60003800118 */
[----:B------:R-:W4:Y:S01]  /*0aa0*/  LDS.128 R12, [R0+0x70] ;  /* 0x00007000000c7984 */ /* 0x000f220000000c00 */
[----:B------:R-:W-:-:S03]  /*0ab0*/  VIADDMNMX R19, R20, R19, R24, PT ;  /* 0x0000001314137246 */ /* 0x000fc60003800118 */
[----:B------:R-:W5:Y:S04]  /*0ac0*/  LDS R22, [R2+0xe80] ;  /* 0x000e800002167984 */ /* 0x000f680000000800 */
[----:B------:R-:W5:Y:S04]  /*0ad0*/  LDS R3, [R2+0xf00] ;  /* 0x000f000002037984 */ /* 0x000f680000000800 */
[----:B------:R-:W5:Y:S01]  /*0ae0*/  LDS R18, [R2+0xf80] ;  /* 0x000f800002127984 */ /* 0x000f620000000800 */
[----:B0-----:R-:W-:-:S04]  /*0af0*/  VIADDMNMX R8, R23, R8, R19, PT ;  /* 0x0000000817087246 */ /* 0x001fc80003800113 */
[----:B-1----:R-:W-:-:S04]  /*0b00*/  VIADDMNMX R8, R26, R9, R8, PT ;  /* 0x000000091a087246 */ /* 0x002fc80003800108 */
[----:B--2---:R-:W-:-:S04]  /*0b10*/  VIADDMNMX R8, R21, R10, R8, PT ;  /* 0x0000000a15087246 */ /* 0x004fc80003800108 */
[----:B---3--:R-:W-:-:S04]  /*0b20*/  VIADDMNMX R8, R16, R11, R8, PT ;  /* 0x0000000b10087246 */ /* 0x008fc80003800108 */
[----:B----4-:R-:W-:-:S04]  /*0b30*/  VIADDMNMX R8, R17, R12, R8, PT ;  /* 0x0000000c11087246 */ /* 0x010fc80003800108 */
[----:B-----5:R-:W-:-:S04]  /*0b40*/  VIADDMNMX R8, R22, R13, R8, PT ;  /* 0x0000000d16087246 */ /* 0x020fc80003800108 */
[----:B------:R-:W-:-:S04]  /*0b50*/  VIADDMNMX R3, R3, R14, R8, PT ;  /* 0x0000000e03037246 */ /* 0x000fc80003800108 */
[----:B------:R-:W-:-:S05]  /*0b60*/  VIADDMNMX R3, R18, R15, R3, PT ;  /* 0x0000000f12037246 */ /* 0x000fca0003800103 */
[----:B------:R0:W-:Y:S02]  /*0b70*/  STG.E desc[UR8][R6.64], R3 ;  /* 0x0000000306007986 */ /* 0x0001e4000c101908 */
.L_x_1:
[----:B------:R-:W-:Y:S05]  /*0b80*/  BSYNC.RECONVERGENT B0 ;  /* 0x0000000000007941 */ /* 0x000fea0003800200 */
.L_x_0:
[----:B------:R-:W-:Y:S04]  /*0b90*/  BSSY.RECONVERGENT B0, `(.L_x_2) ;  /* 0x000004c000007945 */ /* 0x000fe80003800200 */
[----:B------:R-:W-:Y:S05]  /*0ba0*/  @P0 BRA `(.L_x_3) ;  /* 0x0000000400280947 */ /* 0x000fea0003800000 */
[----:B-1----:R-:W2:Y:S04]  /*0bb0*/  LDG.E R17, desc[UR8][R6.64+0x4] ;  /* 0x0000040806117981 */ /* 0x002ea8000c1e1900 */
[----:B------:R-:W-:Y:S04]  /*0bc0*/  LDS R16, [R2+0x4] ;  /* 0x0000040002107984 */ /* 0x000fe80000000800 */
[----:B------:R-:W2:Y:S04]  /*0bd0*/  LDS.128 R8, [R0] ;  /* 0x0000000000087984 */ /* 0x000ea80000000c00 */
[----:B------:R-:W1:Y:S04]  /*0be0*/  LDS R18, [R2+0x84] ;  /* 0x0000840002127984 */ /* 0x000e680000000800 */
[----:B------:R-:W3:Y:S04]  /*0bf0*/  LDS R21, [R2+0x104] ;  /* 0x0001040002157984 */ /* 0x000ee80000000800 */
[----:B------:R-:W4:Y:S04]  /*0c00*/  LDS R24, [R2+0x184] ;  /* 0x0001840002187984 */ /* 0x000f280000000800 */
[----:B------:R-:W-:Y:S04]  /*0c10*/  LDS R25, [R2+0x204] ;  /* 0x0002040002197984 */ /* 0x000fe80000000800 */
[----:B------:R-:W5:Y:S04]  /*0c20*/  LDS.128 R12, [R0+0x10] ;  /* 0x00001000000c7984 */ /* 0x000f680000000c00 */
[----:B------:R-:W5:Y:S04]  /*0c30*/  LDS R22, [R2+0x284] ;  /* 0x0002840002167984 */ /* 0x000f680000000800 */
[----:B0-----:R-:W0:Y:S04]  /*0c40*/  LDS R3, [R2+0x304] ;  /* 0x0003040002037984 */ /* 0x001e280000000800 */
[----:B------:R-:W0:Y:S04]  /*0c50*/  LDS R20, [R2+0x384] ;  /* 0x0003840002147984 */ /* 0x000e280000000800 */
[----:B------:R-:W-:Y:S04]  /*0c60*/  LDS R23, [R2+0x404] ;  /* 0x0004040002177984 */ /* 0x000fe80000000800 */
[----:B------:R-:W-:Y:S01]  /*0c70*/  LDS R26, [R2+0x484] ;  /* 0x00048400021a7984 */ /* 0x000fe20000000800 */
[----:B--2---:R-:W-:-:S04]  /*0c80*/  VIADDMNMX R8, R16, R8, R17, PT ;  /* 0x0000000810087246 */ /* 0x004fc80003800111 */
[----:B-1----:R-:W-:Y:S02]  /*0c90*/  VIADDMNMX R8, R18, R9, R8, PT ;  /* 0x0000000912087246 */ /* 0x002fe40003800108 */
[----:B------:R-:W1:Y:S02]  /*0ca0*/  LDS.128 R16, [R0+0x20] ;  /* 0x0000200000107984 */ /* 0x000e640000000c00 */
[----:B---3--:R-:W-:Y:S02]  /*0cb0*/  VIADDMNMX R8, R21, R10, R8, PT ;  /* 0x0000000a15087246 */ /* 0x008fe40003800108 */
[----:B------:R-:W2:Y:S02]  /*0cc0*/  LDS R21, [R2+0x504] ;  /* 0x0005040002157984 */ /* 0x000ea40000000800 */
[----:B----4-:R-:W-:Y:S02]  /*0cd0*/  VIADDMNMX R8, R24, R11, R8, PT ;  /* 0x0000000b18087246 */ /* 0x010fe40003800108 */
[----:B------:R-:W3:Y:S02]  /*0ce0*/  LDS R24, [R2+0x584] ;  /* 0x0005840002187984 */ /* 0x000ee40000000800 */
[----:B-----5:R-:W-:-:S02]  /*0cf0*/  VIADDMNMX R8, R25, R12, R8, PT ;  /* 0x0000000c19087246 */ /* 0x020fc40003800108 */
[----:B------:R-:W-:Y:S02]  /*0d00*/  LDS R25, [R2+0x604] ;  /* 0x0006040002197984 */ /* 0x000fe40000000800 */
[----:B------:R-:W-:Y:S02]  /*0d10*/  VIADDMNMX R13, R22, R13, R8, PT ;  /* 0x0000000d160d7246 */ /* 0x000fe40003800108 */
[----:B------:R-:W4:Y:S02]  /*0d20*/  LDS.128 R8, [R0+0x30] ;  /* 0x0000300000087984 */ /* 0x000f240000000c00 */
[----:B0-----:R-:W-:Y:S02]  /*0d30*/  VIADDMNMX R13, R3, R14, R13, PT ;  /* 0x0000000e030d7246 */ /* 0x001fe4000380010d */
[----:B------:R-:W0:Y:S02]  /*0d40*/  LDS R22, [R2+0x684] ;  /* 0x0006840002167984 */ /* 0x000e240000000800 */
[----:B------:R-:W-:-:S02]  /*0d50*/  VIADDMNMX R13, R20, R15, R13, PT ;  /* 0x0000000f140d7246 */ /* 0x000fc4000380010d */
[----:B------:R-:W5:Y:S04]  /*0d60*/  LDS R3, [R2+0x704] ;  /* 0x0007040002037984 */ /* 0x000f680000000800 */
[----:B------:R-:W5:Y:S01]  /*0d70*/  LDS R20, [R2+0x784] ;  /* 0x0007840002147984 */ /* 0x000f620000000800 */
[----:B-1----:R-:W-:-:S03]  /*0d80*/  VIADDMNMX R13, R23, R16, R13, PT ;  /* 0x00000010170d7246 */ /* 0x002fc6000380010d */
[----:B------:R-:W-:Y:S01]  /*0d90*/  LDS R23, [R2+0x804] ;  /* 0x0008040002177984 */ /* 0x000fe20000000800 */
[----:B------:R-:W-:-:S03]  /*0da0*/  VIADDMNMX R17, R26, R17, R13, PT ;  /* 0x000000111a117246 */ /* 0x000fc6000380010d */
[----:B------:R-:W1:Y:S01]  /*0db0*/  LDS.128 R12, [R0+0x40] ;  /* 0x00004000000c7984 */ /* 0x000e620000000c00 */
[----:B--2---:R-:W-:-:S03]  /*0dc0*/  VIADDMNMX R17, R21, R18, R17, PT ;  /* 0x0000001215117246 */ /* 0x004fc60003800111 */
[----:B------:R-:W2:Y:S01]  /*0dd0*/  LDS R26, [R2+0x884] ;  /* 0x00088400021a7984 */ /* 0x000ea20000000800 */
[----:B---3--:R-:W-:-:S03]  /*0de0*/  VIADDMNMX R17, R24, R19, R17, PT ;  /* 0x0000001318117246 */ /* 0x008fc60003800111 */
[----:B------:R-:W3:Y:S01]  /*0df0*/  LDS R21, [R2+0x904] ;  /* 0x0009040002157984 */ /* 0x000ee20000000800 */
[----:B----4-:R-:W-:-:S03]  /*0e00*/  VIADDMNMX R8, R25, R8, R17, PT ;  /* 0x0000000819087246 */ /* 0x010fc60003800111 */
[----:B------:R-:W4:Y:S01]  /*0e10*/  LDS R24, [R2+0x984] ;  /* 0x0009840002187984 */ /* 0x000f220000000800 */
[----:B0-----:R-:W-:-:S03]  /*0e20*/  VIADDMNMX R8, R22, R9, R8, PT ;  /* 0x0000000916087246 */ /* 0x001fc60003800108 */
[----:B------:R-:W-:Y:S01]  /*0e30*/  LDS R25, [R2+0xa04] ;  /* 0x000a040002197984 */ /* 0x000fe20000000800 */
[----:B-----5:R-:W-:-:S03]  /*0e40*/  VIADDMNMX R8, R3, R10, R8, PT ;  /* 0x0000000a03087246 */ /* 0x020fc60003800108 */
[----:B------:R-:W0:Y:S01]  /*0e50*/  LDS.128 R16, [R0+0x50] ;  /* 0x0000500000107984 */ /* 0x000e220000000c00 */
[----:B------:R-:W-:-:S03]  /*0e60*/  VIADDMNMX R8, R20, R11, R8, PT ;  /* 0x0000000b14087246 */ /* 0x000fc60003800108 */
[----:B------:R-:W5:Y:S04]  /*0e70*/  LDS R22, [R2+0xa84] ;  /* 0x000a840002167984 */ /* 0x000f680000000800 */
[----:B------:R-:W5:Y:S04]  /*0e80*/  LDS R3, [R2+0xb04] ;  /* 0x000b040002037984 */ /* 0x000f680000000800 */
[----:B------:R-:W5:Y:S01]  /*0e90*/  LDS R20, [R2+0xb84] ;  /* 0x000b840002147984 */ /* 0x000f620000000800 */
[----:B-1----:R-:W-:-:S03]  /*0ea0*/  VIADDMNMX R8, R23, R12, R8, PT ;  /* 0x0000000c17087246 */ /* 0x002fc60003800108 */
[----:B------:R-:W-:Y:S01]  /*0eb0*/  LDS R23, [R2+0xc04] ;  /* 0x000c040002177984 */ /* 0x000fe20000000800 */
[----:B--2---:R-:W-:-:S03]  /*0ec0*/  VIADDMNMX R13, R26, R13, R8, PT ;  /* 0x0000000d1a0d7246 */ /* 0x004fc60003800108 */
[----:B------:R-:W1:Y:S01]  /*0ed0*/  LDS.128 R8, [R0+0x60] ;  /* 0x0000600000087984 */ /* 0x000e620000000c00 */
[----:B---3--:R-:W-:-:S03]  /*0ee0*/  VIADDMNMX R13, R21, R14, R13, PT ;  /* 0x0000000e150d7246 */ /* 0x008fc6000380010d */
[----:B------:R-:W2:Y:S01]  /*0ef0*/  LDS R26, [R2+0xc84] ;  /* 0x000c8400021a7984 */ /* 0x000ea20000000800 */
[----:B----4-:R-:W-:-:S03]  /*0f00*/  VIADDMNMX R13, R24, R15, R13, PT ;  /* 0x0000000f180d7246 */ /* 0x010fc6000380010d */
[----:B------:R-:W3:Y:S01]  /*0f10*/  LDS R21, [R2+0xd04] ;  /* 0x000d040002157984 */ /* 0x000ee20000000800 */
[----:B0-----:R-:W-:-:S03]  /*0f20*/  VIADDMNMX R13, R25, R16, R13, PT ;  /* 0x00000010190d7246 */ /* 0x001fc6000380010d */
[----:B------:R-:W0:Y:S01]  /*0f30*/  LDS R16, [R2+0xd84] ;  /* 0x000d840002107984 */ /* 0x000e220000000800 */
        /* <DEDUP_REMOVED lines=8> */
[----:B-1----:R-:W-:-:S04]  /*0fc0*/  VIADDMNMX R8, R23, R8, R19, PT ;  /* 0x0000000817087246 */ /* 0x002fc80003800113 */
[----:B--2---:R-:W-:-:S04]  /*0fd0*/  VIADDMNMX R8, R26, R9, R8, PT ;  /* 0x000000091a087246 */ /* 0x004fc80003800108 */
[----:B---3--:R-:W-:-:S04]  /*0fe0*/  VIADDMNMX R8, R21, R10, R8, PT ;  /* 0x0000000a15087246 */ /* 0x008fc80003800108 */
[----:B0-----:R-:W-:-:S04]  /*0ff0*/  VIADDMNMX R8, R16, R11, R8, PT ;  /* 0x0000000b10087246 */ /* 0x001fc80003800108 */
[----:B----4-:R-:W-:-:S04]  /*1000*/  VIADDMNMX R8, R17, R12, R8, PT ;  /* 0x0000000c11087246 */ /* 0x010fc80003800108 */
[----:B-----5:R-:W-:-:S04]  /*1010*/  VIADDMNMX R8, R22, R13, R8, PT ;  /* 0x0000000d16087246 */ /* 0x020fc80003800108 */
[----:B------:R-:W-:-:S04]  /*1020*/  VIADDMNMX R3, R3, R14, R8, PT ;  /* 0x0000000e03037246 */ /* 0x000fc80003800108 */
[----:B------:R-:W-:-:S05]  /*1030*/  VIADDMNMX R3, R18, R15, R3, PT ;  /* 0x0000000f12037246 */ /* 0x000fca0003800103 */
[----:B------:R2:W-:Y:S02]  /*1040*/  STG.E desc[UR8][R6.64+0x4], R3 ;  /* 0x0000040306007986 */ /* 0x0005e4000c101908 */
.L_x_3:
[----:B------:R-:W-:Y:S05]  /*1050*/  BSYNC.RECONVERGENT B0 ;  /* 0x0000000000007941 */ /* 0x000fea0003800200 */
.L_x_2:
[----:B------:R-:W-:Y:S04]  /*1060*/  BSSY.RECONVERGENT B0, `(.L_x_4) ;  /* 0x000004c000007945 */ /* 0x000fe80003800200 */
[----:B------:R-:W-:Y:S05]  /*1070*/  @P6 BRA `(.L_x_5) ;  /* 0x0000000400286947 */ /* 0x000fea0003800000 */
[----:B012---:R-:W2:Y:S04]  /*1080*/  LDG.E R3, desc[UR8][R4.64] ;  /* 0x0000000804037981 */ /* 0x007ea8000c1e1900 */
[----:B------:R-:W-:Y:S04]  /*1090*/  LDS R12, [R2] ;  /* 0x00000000020c7984 */ /* 0x000fe80000000800 */
[----:B------:R-:W2:Y:S04]  /*10a0*/  LDS.128 R16, [R0+0x80] ;  /* 0x0000800000107984 */ /* 0x000ea80000000c00 */
        /* <DEDUP_REMOVED lines=10> */
[----:B--2---:R-:W-:-:S03]  /*1150*/  VIADDMNMX R16, R12, R16, R3, PT ;  /* 0x000000100c107246 */ /* 0x004fc60003800103 */
[----:B------:R-:W2:Y:S01]  /*1160*/  LDS.128 R12, [R0+0xa0] ;  /* 0x0000a000000c7984 */ /* 0x000ea20000000c00 */
[----:B0-----:R-:W-:-:S03]  /*1170*/  VIADDMNMX R17, R21, R17, R16, PT ;  /* 0x0000001115117246 */ /* 0x001fc60003800110 */
[----:B------:R-:W0:Y:S01]  /*1180*/  LDS R3, [R2+0x500] ;  /* 0x0005000002037984 */ /* 0x000e220000000800 */
[----:B-1----:R-:W-:-:S03]  /*1190*/  VIADDMNMX R17, R22, R18, R17, PT ;  /* 0x0000001216117246 */ /* 0x002fc60003800111 */
[----:B------:R-:W1:Y:S01]  /*11a0*/  LDS R22, [R2+0x580] ;  /* 0x0005800002167984 */ /* 0x000e620000000800 */
[----:B---3--:R-:W-:-:S03]  /*11b0*/  VIADDMNMX R17, R20, R19, R17, PT ;  /* 0x0000001314117246 */ /* 0x008fc60003800111 */
[----:B------:R-:W-:Y:S01]  /*11c0*/  LDS R20, [R2+0x680] ;  /* 0x0006800002147984 */ /* 0x000fe20000000800 */
[----:B----4-:R-:W-:-:S03]  /*11d0*/  VIADDMNMX R8, R7, R8, R17, PT ;  /* 0x0000000807087246 */ /* 0x010fc60003800111 */
[----:B------:R-:W-:Y:S01]  /*11e0*/  LDS R7, [R2+0x600] ;  /* 0x0006000002077984 */ /* 0x000fe20000000800 */
[----:B-----5:R-:W-:-:S03]  /*11f0*/  VIADDMNMX R8, R26, R9, R8, PT ;  /* 0x000000091a087246 */ /* 0x020fc60003800108 */
[----:B------:R-:W3:Y:S01]  /*1200*/  LDS.128 R16, [R0+0xb0] ;  /* 0x0000b00000107984 */ /* 0x000ee20000000c00 */
[----:B------:R-:W-:-:S03]  /*1210*/  VIADDMNMX R8, R25, R10, R8, PT ;  /* 0x0000000a19087246 */ /* 0x000fc60003800108 */
[----:B------:R-:W4:Y:S01]  /*1220*/  LDS R21, [R2+0x700] ;  /* 0x0007000002157984 */ /* 0x000f220000000800 */
[----:B------:R-:W-:-:S03]  /*1230*/  VIADDMNMX R6, R6, R11, R8, PT ;  /* 0x0000000b06067246 */ /* 0x000fc60003800108 */
[----:B------:R-:W5:Y:S04]  /*1240*/  LDS R26, [R2+0x780] ;  /* 0x00078000021a7984 */ /* 0x000f680000000800 */
[----:B------:R-:W-:Y:S04]  /*1250*/  LDS R25, [R2+0x800] ;  /* 0x0008000002197984 */ /* 0x000fe80000000800 */
[----:B------:R-:W5:Y:S01]  /*1260*/  LDS.128 R8, [R0+0xc0] ;  /* 0x0000c00000087984 */ /* 0x000f620000000c00 */
[----:B--2---:R-:W-:-:S03]  /*1270*/  VIADDMNMX R12, R23, R12, R6, PT ;  /* 0x0000000c170c7246 */ /* 0x004fc60003800106 */
[----:B------:R-:W2:Y:S01]  /*1280*/  LDS R6, [R2+0x880] ;  /* 0x0008800002067984 */ /* 0x000ea20000000800 */
[----:B------:R-:W-:-:S03]  /*1290*/  VIADDMNMX R12, R24, R13, R12, PT ;  /* 0x0000000d180c7246 */ /* 0x000fc6000380010c */
[----:B------:R-:W2:Y:S01]  /*12a0*/  LDS R23, [R2+0x900] ;  /* 0x0009000002177984 */ /* 0x000ea20000000800 */
[----:B0-----:R-:W-:-:S03]  /*12b0*/  VIADDMNMX R3, R3, R14, R12, PT ;  /* 0x0000000e03037246 */ /* 0x001fc6000380010c */
[----:B------:R-:W0:Y:S01]  /*12c0*/  LDS R24, [R2+0x980] ;  /* 0x0009800002187984 */ /* 0x000e220000000800 */
[----:B-1----:R-:W-:-:S03]  /*12d0*/  VIADDMNMX R22, R22, R15, R3, PT ;  /* 0x0000000f16167246 */ /* 0x002fc60003800103 */
[----:B------:R-:W-:Y:S04]  /*12e0*/  LDS R3, [R2+0xa00] ;  /* 0x000a000002037984 */ /* 0x000fe80000000800 */
[----:B------:R-:W1:Y:S01]  /*12f0*/  LDS.128 R12, [R0+0xd0] ;  /* 0x0000d000000c7984 */ /* 0x000e620000000c00 */
[----:B---3--:R-:W-:-:S03]  /*1300*/  VIADDMNMX R7, R7, R16, R22, PT ;  /* 0x0000001007077246 */ /* 0x008fc60003800116 */
[----:B------:R-:W3:Y:S01]  /*1310*/  LDS R22, [R2+0xa80] ;  /* 0x000a800002167984 */ /* 0x000ee20000000800 */
[----:B------:R-:W-:-:S03]  /*1320*/  VIADDMNMX R7, R20, R17, R7, PT ;  /* 0x0000001114077246 */ /* 0x000fc60003800107 */
[----:B------:R-:W-:Y:S01]  /*1330*/  LDS R20, [R2+0xb80] ;  /* 0x000b800002147984 */ /* 0x000fe20000000800 */
[----:B----4-:R-:W-:-:S03]  /*1340*/  VIADDMNMX R18, R21, R18, R7, PT ;  /* 0x0000001215127246 */ /* 0x010fc60003800107 */
[----:B------:R-:W4:Y:S01]  /*1350*/  LDS R7, [R2+0xb00] ;  /* 0x000b000002077984 */ /* 0x000f220000000800 */
[----:B-----5:R-:W-:-:S03]  /*1360*/  VIADDMNMX R18, R26, R19, R18, PT ;  /* 0x000000131a127246 */ /* 0x020fc60003800112 */
[----:B------:R-:W-:Y:S01]  /*1370*/  LDS R21, [R2+0xc00] ;  /* 0x000c000002157984 */ /* 0x000fe20000000800 */
[----:B------:R-:W-:-:S03]  /*1380*/  VIADDMNMX R8, R25, R8, R18, PT ;  /* 0x0000000819087246 */ /* 0x000fc60003800112 */
[----:B------:R-:W5:Y:S04]  /*1390*/  LDS.128 R16, [R0+0xe0] ;  /* 0x0000e00000107984 */ /* 0x000f680000000c00 */
[----:B------:R-:W5:Y:S01]  /*13a0*/  LDS R26, [R2+0xc80] ;  /* 0x000c8000021a7984 */ /* 0x000f620000000800 */
[----:B--2---:R-:W-:-:S03]  /*13b0*/  VIADDMNMX R6, R6, R9, R8, PT ;  /* 0x0000000906067246 */ /* 0x004fc60003800108 */
[----:B------:R-:W2:Y:S01]  /*13c0*/  LDS R25, [R2+0xd00] ;  /* 0x000d000002197984 */ /* 0x000ea20000000800 */
[----:B------:R-:W-:-:S03]  /*13d0*/  VIADDMNMX R10, R23, R10, R6, PT ;  /* 0x0000000a170a7246 */ /* 0x000fc60003800106 */
[----:B------:R-:W2:Y:S01]  /*13e0*/  LDS R6, [R2+0xd80] ;  /* 0x000d800002067984 */ /* 0x000ea20000000800 */
[----:B0-----:R-:W-:-:S03]  /*13f0*/  VIADDMNMX R24, R24, R11, R10, PT ;  /* 0x0000000b18187246 */ /* 0x001fc6000380010a */
[----:B------:R-:W-:Y:S04]  /*1400*/  LDS R23, [R2+0xe00] ;  /* 0x000e000002177984 */ /* 0x000fe80000000800 */
[----:B------:R-:W0:Y:S01]  /*1410*/  LDS.128 R8, [R0+0xf0] ;  /* 0x0000f00000087984 */ /* 0x000e220000000c00 */
[----:B-1----:R-:W-:-:S03]  /*1420*/  VIADDMNMX R3, R3, R12, R24, PT ;  /* 0x0000000c03037246 */ /* 0x002fc60003800118 */
[----:B------:R-:W1:Y:S01]  /*1430*/  LDS R12, [R2+0xe80] ;  /* 0x000e8000020c7984 */ /* 0x000e620000000800 */
[----:B---3--:R-:W-:-:S03]  /*1440*/  VIADDMNMX R13, R22, R13, R3, PT ;  /* 0x0000000d160d7246 */ /* 0x008fc60003800103 */
[----:B------:R-:W3:Y:S04]  /*1450*/  LDS R3, [R2+0xf00] ;  /* 0x000f000002037984 */ /* 0x000ee80000000800 */
[----:B------:R-:W3:Y:S01]  /*1460*/  LDS R22, [R2+0xf80] ;  /* 0x000f800002167984 */ /* 0x000ee20000000800 */
[----:B----4-:R-:W-:-:S04]  /*1470*/  VIADDMNMX R7, R7, R14, R13, PT ;  /* 0x0000000e07077246 */ /* 0x010fc8000380010d */
[----:B------:R-:W-:-:S04]  /*1480*/  VIADDMNMX R7, R20, R15, R7, PT ;  /* 0x0000000f14077246 */ /* 0x000fc80003800107 */
[----:B-----5:R-:W-:-:S04]  /*1490*/  VIADDMNMX R7, R21, R16, R7, PT ;  /* 0x0000001015077246 */ /* 0x020fc80003800107 */
[----:B------:R-:W-:-:S04]  /*14a0*/  VIADDMNMX R7, R26, R17, R7, PT ;  /* 0x000000111a077246 */ /* 0x000fc80003800107 */
[----:B--2---:R-:W-:-:S04]  /*14b0*/  VIADDMNMX R7, R25, R18, R7, PT ;  /* 0x0000001219077246 */ /* 0x004fc80003800107 */
[----:B------:R-:W-:-:S04]  /*14c0*/  VIADDMNMX R6, R6, R19, R7, PT ;  /* 0x0000001306067246 */ /* 0x000fc80003800107 */
[----:B0-----:R-:W-:-:S04]  /*14d0*/  VIADDMNMX R6, R23, R8, R6, PT ;  /* 0x0000000817067246 */ /* 0x001fc80003800106 */
[----:B-1----:R-:W-:-:S04]  /*14e0*/  VIADDMNMX R6, R12, R9, R6, PT ;  /* 0x000000090c067246 */ /* 0x002fc80003800106 */
[----:B---3--:R-:W-:-:S04]  /*14f0*/  VIADDMNMX R3, R3, R10, R6, PT ;  /* 0x0000000a03037246 */ /* 0x008fc80003800106 */
[----:B------:R-:W-:-:S05]  /*1500*/  VIADDMNMX R3, R22, R11, R3, PT ;  /* 0x0000000b16037246 */ /* 0x000fca0003800103 */
[----:B------:R3:W-:Y:S02]  /*1510*/  STG.E desc[UR8][R4.64], R3 ;  /* 0x0000000304007986 */ /* 0x0007e4000c101908 */
.L_x_5:
[----:B------:R-:W-:Y:S05]  /*1520*/  BSYNC.RECONVERGENT B0 ;  /* 0x0000000000007941 */ /* 0x000fea0003800200 */
.L_x_4:
[----:B------:R-:W-:Y:S05]  /*1530*/  @P1 EXIT ;  /* 0x000000000000194d */ /* 0x000fea0003800000 */
[----:B0123--:R-:W2:Y:S04]  /*1540*/  LDG.E R3, desc[UR8][R4.64+0x4] ;  /* 0x0000040804037981 */ /* 0x00fea8000c1e1900 */
[----:B------:R-:W-:Y:S04]  /*1550*/  LDS R7, [R2+0x4] ;  /* 0x0000040002077984 */ /* 0x000fe80000000800 */
        /* <DEDUP_REMOVED lines=9> */
[----:B------:R-:W-:Y:S04]  /*15f0*/  LDS.128 R8, [R0+0xa0] ;  /* 0x0000a00000087984 */ /* 0x000fe80000000c00 */
[----:B------:R-:W-:Y:S01]  /*1600*/  LDS R20, [R2+0x484] ;  /* 0x0004840002147984 */ /* 0x000fe20000000800 */
[----:B--2---:R-:W-:-:S03]  /*1610*/  VIADDMNMX R12, R7, R12, R3, PT ;  /* 0x0000000c070c7246 */ /* 0x004fc60003800103 */
[----:B------:R-:W2:Y:S01]  /*1620*/  LDS R3, [R2+0x404] ;  /* 0x0004040002037984 */ /* 0x000ea20000000800 */
[----:B0-----:R-:W-:-:S03]  /*1630*/  VIADDMNMX R12, R26, R13, R12, PT ;  /* 0x0000000d1a0c7246 */ /* 0x001fc6000380010c */
[----:B------:R-:W0:Y:S01]  /*1640*/  LDS R7, [R2+0x504] ;  /* 0x0005040002077984 */ /* 0x000e220000000800 */
[----:B-1----:R-:W-:-:S03]  /*1650*/  VIADDMNMX R12, R25, R14, R12, PT ;  /* 0x0000000e190c7246 */ /* 0x002fc6000380010c */
[----:B------:R-:W1:Y:S01]  /*1660*/  LDS R26, [R2+0x584] ;  /* 0x00058400021a7984 */ /* 0x000e620000000800 */
[----:B---3--:R-:W-:-:S03]  /*1670*/  VIADDMNMX R6, R6, R15, R12, PT ;  /* 0x0000000f06067246 */ /* 0x008fc6000380010c */
[----:B------:R-:W-:Y:S01]  /*1680*/  LDS R25, [R2+0x604] ;  /* 0x0006040002197984 */ /* 0x000fe20000000800 */
[----:B----4-:R-:W-:-:S03]  /*1690*/  VIADDMNMX R16, R21, R16, R6, PT ;  /* 0x0000001015107246 */ /* 0x010fc60003800106 */
[----:B------:R-:W3:Y:S01]  /*16a0*/  LDS.128 R12, [R0+0xb0] ;  /* 0x0000b000000c7984 */ /* 0x000ee20000000c00 */
[----:B-----5:R-:W-:-:S03]  /*16b0*/  VIADDMNMX R16, R24, R17, R16, PT ;  /* 0x0000001118107246 */ /* 0x020fc60003800110 */
[----:B------:R-:W4:Y:S01]  /*16c0*/  LDS R6, [R2+0x684] ;  /* 0x0006840002067984 */ /* 0x000f220000000800 */
[----:B------:R-:W-:-:S03]  /*16d0*/  VIADDMNMX R16, R23, R18, R16, PT ;  /* 0x0000001217107246 */ /* 0x000fc60003800110 */
[----:B------:R-:W5:Y:S01]  /*16e0*/  LDS R21, [R2+0x704] ;  /* 0x0007040002157984 */ /* 0x000f620000000800 */
        /* <DEDUP_REMOVED lines=11> */
[----:B------:R-:W-:Y:S01]  /*17a0*/  LDS.128 R8, [R0+0xd0] ;  /* 0x0000d00000087984 */ /* 0x000fe20000000c00 */
[----:B---3--:R-:W-:-:S03]  /*17b0*/  VIADDMNMX R12, R25, R12, R7, PT ;  /* 0x0000000c190c7246 */ /* 0x008fc60003800107 */
[----:B------:R-:W1:Y:S01]  /*17c0*/  LDS R7, [R2+0xa04] ;  /* 0x000a040002077984 */ /* 0x000e620000000800 */
[----:B----4-:R-:W-:-:S03]  /*17d0*/  VIADDMNMX R12, R6, R13, R12, PT ;  /* 0x0000000d060c7246 */ /* 0x010fc6000380010c */
[----:B------:R-:W3:Y:S01]  /*17e0*/  LDS R6, [R2+0xa84] ;  /* 0x000a840002067984 */ /* 0x000ee20000000800 */
[----:B-----5:R-:W-:-:S03]  /*17f0*/  VIADDMNMX R12, R21, R14, R12, PT ;  /* 0x0000000e150c7246 */ /* 0x020fc6000380010c */
[----:B------:R-:W4:Y:S01]  /*1800*/  LDS R21, [R2+0xb04] ;  /* 0x000b040002157984 */ /* 0x000f220000000800 */
[----:B------:R-:W-:-:S03]  /*1810*/  VIADDMNMX R12, R24, R15, R12, PT ;  /* 0x0000000f180c7246 */ /* 0x000fc6000380010c */
[----:B------:R-:W5:Y:S04]  /*1820*/  LDS R24, [R2+0xb84] ;  /* 0x000b840002187984 */ /* 0x000f680000000800 */
[----:B------:R-:W-:Y:S01]  /*1830*/  LDS R26, [R2+0xc84] ;  /* 0x000c8400021a7984 */ /* 0x000fe20000000800 */
[----:B------:R-:W-:-:S03]  /*1840*/  VIADDMNMX R16, R23, R16, R12, PT ;  /* 0x0000001017107246 */ /* 0x000fc6000380010c */
[----:B------:R-:W-:Y:S04]  /*1850*/  LDS R23, [R2+0xc04] ;  /* 0x000c040002177984 */ /* 0x000fe80000000800 */
[----:B------:R-:W5:Y:S01]  /*1860*/  LDS.128 R12, [R0+0xe0] ;  /* 0x0000e000000c7984 */ /* 0x000f620000000c00 */
        /* <DEDUP_REMOVED lines=10> */
[----:B------:R-:W3:Y:S01]  /*1910*/  LDS R7, [R2+0xf04] ;  /* 0x000f040002077984 */ /* 0x000ee20000000800 */
[----:B----4-:R-:W-:-:S03]  /*1920*/  VIADDMNMX R8, R21, R10, R8, PT ;  /* 0x0000000a15087246 */ /* 0x010fc60003800108 */
[----:B------:R-:W4:Y:S01]  /*1930*/  LDS R6, [R2+0xf84] ;  /* 0x000f840002067984 */ /* 0x000f220000000800 */
[----:B-----5:R-:W-:-:S04]  /*1940*/  VIADDMNMX R8, R24, R11, R8, PT ;  /* 0x0000000b18087246 */ /* 0x020fc80003800108 */
[----:B------:R-:W-:-:S04]  /*1950*/  VIADDMNMX R8, R23, R12, R8, PT ;  /* 0x0000000c17087246 */ /* 0x000fc80003800108 */
[----:B------:R-:W-:-:S04]  /*1960*/  VIADDMNMX R8, R26, R13, R8, PT ;  /* 0x0000000d1a087246 */ /* 0x000fc80003800108 */
[----:B--2---:R-:W-:-:S04]  /*1970*/  VIADDMNMX R8, R25, R14, R8, PT ;  /* 0x0000000e19087246 */ /* 0x004fc80003800108 */
[----:B------:R-:W-:-:S04]  /*1980*/  VIADDMNMX R8, R22, R15, R8, PT ;  /* 0x0000000f16087246 */ /* 0x000fc80003800108 */
[----:B0-----:R-:W-:-:S04]  /*1990*/  VIADDMNMX R3, R3, R16, R8, PT ;  /* 0x0000001003037246 */ /* 0x001fc80003800108 */
[----:B-1----:R-:W-:-:S04]  /*19a0*/  VIADDMNMX R3, R20, R17, R3, PT ;  /* 0x0000001114037246 */ /* 0x002fc80003800103 */
[----:B---3--:R-:W-:-:S04]  /*19b0*/  VIADDMNMX R3, R7, R18, R3, PT ;  /* 0x0000001207037246 */ /* 0x008fc80003800103 */
[----:B----4-:R-:W-:-:S05]  /*19c0*/  VIADDMNMX R3, R6, R19, R3, PT ;  /* 0x0000001306037246 */ /* 0x010fca0003800103 */
[----:B------:R-:W-:Y:S01]  /*19d0*/  STG.E desc[UR8][R4.64+0x4], R3 ;  /* 0x0000040304007986 */ /* 0x000fe2000c101908 */
[----:B------:R-:W-:Y:S05]  /*19e0*/  EXIT ;  /* 0x000000000000794d */ /* 0x000fea0003800000 */
.L_x_6:
[----:B------:R-:W-:-:S00]  /*19f0*/  BRA `(.L_x_6) ;  /* 0xfffffffc00fc7947 */ /* 0x000fc0000383ffff */
[----:B------:R-:W-:-:S00]  /*1a00*/  NOP ;  /* 0x0000000000007918 */ /* 0x000fc00000000000 */
[----:B------:R-:W-:-:S00]  /*1a10*/  NOP ;  /* 0x0000000000007918 */ /* 0x000fc00000000000 */
[----:B------:R-:W-:-:S00]  /*1a20*/  NOP ;  /* 0x0000000000007918 */ /* 0x000fc00000000000 */
[----:B------:R-:W-:-:S00]  /*1a30*/  NOP ;  /* 0x0000000000007918 */ /* 0x000fc00000000000 */
[----:B------:R-:W-:-:S00]  /*1a40*/  NOP ;  /* 0x0000000000007918 */ /* 0x000fc00000000000 */
[----:B------:R-:W-:-:S00]  /*1a50*/  NOP ;  /* 0x0000000000007918 */ /* 0x000fc00000000000 */
[----:B------:R-:W-:-:S00]  /*1a60*/  NOP ;  /* 0x0000000000007918 */ /* 0x000fc00000000000 */
[----:B------:R-:W-:-:S00]  /*1a70*/  NOP ;  /* 0x0000000000007918 */ /* 0x000fc00000000000 */
.L_x_11:


//--------------------- .text._Z13cal_phase_twoILi32EEvjjmPij --------------------------
	.section	.text._Z13cal_phase_twoILi32EEvjjmPij,"ax",@progbits
	.align	128
        .global         _Z13cal_phase_twoILi32EEvjjmPij
        .type           _Z13cal_phase_twoILi32EEvjjmPij,@function
        .size           _Z13cal_phase_twoILi32EEvjjmPij,(.L_x_12 - _Z13cal_phase_twoILi32EEvjjmPij)
        .other          _Z13cal_phase_twoILi32EEvjjmPij,@"STO_CUDA_ENTRY STV_DEFAULT"
_Z13cal_phase_twoILi32EEvjjmPij:
.text._Z13cal_phase_twoILi32EEvjjmPij:
[----:B------:R-:W-:Y:S01]  /*0000*/  LDC R1, c[0x0][0x37c] ;  /* 0x0000df00ff017b82 */ /* 0x000fe20000000800 */
[----:B------:R-:W0:Y:S07]  /*0010*/  S2R R4, SR_CTAID.X ;  /* 0x0000000000047919 */ /* 0x000e2e0000002500 */
[----:B------:R-:W0:Y:S02]  /*0020*/  LDC R7, c[0x0][0x380] ;  /* 0x0000e000ff077b82 */ /* 0x000e240000000800 */
[----:B0-----:R-:W-:-:S13]  /*0030*/  ISETP.NE.AND P0, PT, R4, R7, PT ;  /* 0x000000070400720c */ /* 0x001fda0003f05270 */
[----:B------:R-:W-:Y:S05]  /*0040*/  @!P0 EXIT ;  /* 0x000000000000894d */ /* 0x000fea0003800000 */
[----:B------:R-:W0:Y:S01]  /*0050*/  S2R R15, SR_TID.Y ;  /* 0x00000000000f7919 */ /* 0x000e220000002200 */
[----:B------:R-:W1:Y:S01]  /*0060*/  LDCU UR7, c[0x0][0x384] ;  /* 0x00007080ff0777ac */ /* 0x000e620008000800 */
[----:B------:R-:W2:Y:S01]  /*0070*/  LDC.64 R2, c[0x0][0x390] ;  /* 0x0000e400ff027b82 */ /* 0x000ea20000000a00 */
[----:B------:R-:W3:Y:S01]  /*0080*/  S2R R13, SR_TID.X ;  /* 0x00000000000d7919 */ /* 0x000ee20000002100 */
[----:B------:R-:W4:Y:S01]  /*0090*/  LDCU UR4, c[0x0][0x388] ;  /* 0x00007100ff0477ac */ /* 0x000f220008000800 */
[----:B------:R-:W5:Y:S01]  /*00a0*/  S2R R6, SR_CTAID.Y ;  /* 0x0000000000067919 */ /* 0x000f620000002600 */
[----:B------:R-:W2:Y:S01]  /*00b0*/  LDCU.64 UR8, c[0x0][0x358] ;  /* 0x00006b00ff0877ac */ /* 0x000ea20008000a00 */
[C---:B0-----:R-:W-:Y:S02]  /*00c0*/  IMAD R0, R7.reuse, 0x20, R15 ;  /* 0x0000002007007824 */ /* 0x041fe400078e020f */
[----:B---3--:R-:W-:Y:S01]  /*00d0*/  IMAD R5, R7, 0x20, R13 ;  /* 0x0000002007057824 */ /* 0x008fe200078e020d */
[----:B-----5:R-:W-:-:S04]  /*00e0*/  ISETP.NE.AND P0, PT, R6, RZ, PT ;  /* 0x000000ff0600720c */ /* 0x020fc80003f05270 */
[----:B------:R-:W-:Y:S02]  /*00f0*/  VIMNMX.U32 R8, PT, PT, R0, R5, !PT ;  /* 0x0000000500087248 */ /* 0x000fe40007fe0000 */
[CC--:B------:R-:W-:Y:S02]  /*0100*/  SEL R6, R4.reuse, R7.reuse, !P0 ;  /* 0x0000000704067207 */ /* 0x0c0fe40004000000 */
[----:B------:R-:W-:Y:S02]  /*0110*/  SEL R4, R4, R7, P0 ;  /* 0x0000000704047207 */ /* 0x000fe40000000000 */
[----:B-1----:R-:W-:Y:S01]  /*0120*/  ISETP.GE.U32.AND P1, PT, R8, UR7, PT ;  /* 0x0000000708007c0c */ /* 0x002fe2000bf26070 */
[----:B------:R-:W-:Y:S02]  /*0130*/  IMAD R6, R6, 0x20, R13 ;  /* 0x0000002006067824 */ /* 0x000fe400078e020d */
[----:B------:R-:W-:-:S05]  /*0140*/  IMAD R9, R4, 0x20, R15 ;  /* 0x0000002004097824 */ /* 0x000fca00078e020f */
[----:B------:R-:W-:Y:S01]  /*0150*/  VIMNMX.U32 R10, PT, PT, R6, R9, !PT ;  /* 0x00000009060a7248 */ /* 0x000fe20007fe0000 */
[----:B----4-:R-:W-:-:S03]  /*0160*/  IMAD R9, R9, UR4, R6 ;  /* 0x0000000409097c24 */ /* 0x010fc6000f8e0206 */
[----:B------:R-:W-:Y:S01]  /*0170*/  ISETP.GE.U32.AND P2, PT, R10, UR7, PT ;  /* 0x000000070a007c0c */ /* 0x000fe2000bf46070 */
[----:B------:R-:W-:-:S04]  /*0180*/  @!P1 IMAD R7, R0, UR4, R5 ;  /* 0x0000000400079c24 */ /* 0x000fc8000f8e0205 */
[----:B--2---:R-:W-:-:S04]  /*0190*/  @!P1 IMAD.WIDE R6, R7, 0x4, R2 ;  /* 0x0000000407069825 */ /* 0x004fc800078e0202 */
[----:B------:R-:W-:Y:S02]  /*01a0*/  IMAD.WIDE R2, R9, 0x4, R2 ;  /* 0x0000000409027825 */ /* 0x000fe400078e0202 */
[----:B------:R0:W2:Y:S04]  /*01b0*/  @!P1 LDG.E R6, desc[UR8][R6.64] ;  /* 0x0000000806069981 */ /* 0x0000a8000c1e1900 */
[----:B------:R-:W3:Y:S01]  /*01c0*/  @!P2 LDG.E R11, desc[UR8][R2.64] ;  /* 0x00000008020ba981 */ /* 0x000ee2000c1e1900 */
[----:B------:R-:W1:Y:S01]  /*01d0*/  S2UR UR6, SR_CgaCtaId ;  /* 0x00000000000679c3 */ /* 0x000e620000008800 */
[----:B------:R-:W-:Y:S01]  /*01e0*/  UMOV UR4, 0x400 ;  /* 0x0000040000047882 */ /* 0x000fe20000000000 */
[----:B------:R-:W-:Y:S01]  /*01f0*/  @P1 IMAD.MOV.U32 R8, RZ, RZ, 0xf4240 ;  /* 0x000f4240ff081424 */ /* 0x000fe200078e00ff */
[----:B------:R-:W-:Y:S01]  /*0200*/  UIADD3 UR5, UPT, UPT, UR4, 0x1000, URZ ;  /* 0x0000100004057890 */ /* 0x000fe2000fffe0ff */
[----:B0-----:R-:W-:Y:S01]  /*0210*/  @P2 IMAD.MOV.U32 R7, RZ, RZ, 0xf4240 ;  /* 0x000f4240ff072424 */ /* 0x001fe200078e00ff */
[----:B-1----:R-:W-:-:S02]  /*0220*/  ULEA UR4, UR6, UR4, 0x18 ;  /* 0x0000000406047291 */ /* 0x002fc4000f8ec0ff */
[----:B------:R-:W-:-:S04]  /*0230*/  ULEA UR5, UR6, UR5, 0x18 ;  /* 0x0000000506057291 */ /* 0x000fc8000f8ec0ff */
[C---:B------:R-:W-:Y:S02]  /*0240*/  LEA R5, R15.reuse, UR4, 0x7 ;  /* 0x000000040f057c11 */ /* 0x040fe4000f8e38ff */
[----:B------:R-:W-:-:S03]  /*0250*/  LEA R4, R15, UR5, 0x7 ;  /* 0x000000050f047c11 */ /* 0x000fc6000f8e38ff */
[C---:B------:R-:W-:Y:S02]  /*0260*/  IMAD R9, R13.reuse, 0x4, R5 ;  /* 0x000000040d097824 */ /* 0x040fe400078e0205 */
[----:B------:R-:W-:-:S03]  /*0270*/  IMAD R0, R13, 0x4, R4 ;  /* 0x000000040d007824 */ /* 0x000fc600078e0204 */
[----:B--2---:R0:W-:Y:S04]  /*0280*/  @!P1 STS [R9], R6 ;  /* 0x0000000609009388 */ /* 0x0041e80000000800 */
[----:B------:R0:W-:Y:S01]  /*0290*/  @P1 STS [R9], R8 ;  /* 0x0000000809001388 */ /* 0x0001e20000000800 */
[----:B------:R-:W-:-:S03]  /*02a0*/  ISETP.GE.U32.AND P1, PT, R10, UR7, PT ;  /* 0x000000070a007c0c */ /* 0x000fc6000bf26070 */
[----:B---3--:R0:W-:Y:S04]  /*02b0*/  @!P2 STS [R0], R11 ;  /* 0x0000000b0000a388 */ /* 0x0081e80000000800 */
[----:B------:R0:W-:Y:S01]  /*02c0*/  @P2 STS [R0], R7 ;  /* 0x0000000700002388 */ /* 0x0001e20000000800 */
[----:B------:R-:W-:Y:S06]  /*02d0*/  BAR.SYNC.DEFER_BLOCKING 0x0 ;  /* 0x0000000000007b1d */ /* 0x000fec0000010000 */
[----:B------:R-:W-:Y:S05]  /*02e0*/  @!P0 BRA `(.L_x_7) ;  /* 0x0000001000088947 */ /* 0x000fea0003800000 */
[----:B------:R-:W-:Y:S01]  /*02f0*/  LEA R5, R13, UR4, 0x2 ;  /* 0x000000040d057c11 */ /* 0x000fe2000f8e10ff */
[----:B0-----:R-:W-:Y:S04]  /*0300*/  LDS R6, [R4] ;  /* 0x0000000004067984 */ /* 0x001fe80000000800 */
[----:B------:R-:W0:Y:S01]  /*0310*/  LDS R7, [R5] ;  /* 0x0000000005077984 */ /* 0x000e220000000800 */
[----:B------:R-:W-:Y:S06]  /*0320*/  BAR.SYNC.DEFER_BLOCKING 0x0 ;  /* 0x0000000000007b1d */ /* 0x000fec0000010000 */
[----:B------:R-:W1:Y:S01]  /*0330*/  LDS R8, [R0] ;  /* 0x0000000000087984 */ /* 0x000e620000000800 */
[----:B0-----:R-:W-:-:S05]  /*0340*/  IMAD.IADD R7, R6, 0x1, R7 ;  /* 0x0000000106077824 */ /* 0x001fca00078e0207 */
[----:B-1----:R-:W-:-:S13]  /*0350*/  ISETP.GE.AND P0, PT, R7, R8, PT ;  /* 0x000000080700720c */ /* 0x002fda0003f06270 */
[----:B------:R-:W-:Y:S01]  /*0360*/  @!P0 STS [R0], R7 ;  /* 0x0000000700008388 */ /* 0x000fe20000000800 */
[----:B------:R-:W-:Y:S06]  /*0370*/  BAR.SYNC.DEFER_BLOCKING 0x0 ;  /* 0x0000000000007b1d */ /* 0x000fec0000010000 */
[----:B------:R-:W-:Y:S04]  /*0380*/  LDS R6, [R4+0x4] ;  /* 0x0000040004067984 */ /* 0x000fe80000000800 */
[----:B------:R-:W0:Y:S01]  /*0390*/  LDS R9, [R5+0x80] ;  /* 0x0000800005097984 */ /* 0x000e220000000800 */
        /* <DEDUP_REMOVED lines=244> */
[----:B------:R0:W-:Y:S01]  /*12e0*/  @!P0 STS [R0], R9 ;  /* 0x0000000900008388 */ /* 0x0001e20000000800 */
[----:B------:R-:W-:Y:S06]  /*12f0*/  BAR.SYNC.DEFER_BLOCKING 0x0 ;  /* 0x0000000000007b1d */ /* 0x000fec0000010000 */
[----:B------:R-:W-:Y:S05]  /*1300*/  BRA `(.L_x_8) ;  /* 0x0000001000047947 */ /* 0x000fea0003800000 */
.L_x_7:
        /* <DEDUP_REMOVED lines=257> */
.L_x_8:
[----:B------:R-:W-:Y:S05]  /*2320*/  @P1 EXIT ;  /* 0x000000000000194d */ /* 0x000fea0003800000 */
[----:B------:R-:W2:Y:S04]  /*2330*/  LDS R5, [R0] ;  /* 0x0000000000057984 */ /* 0x000ea80000000800 */
[----:B--2---:R-:W-:Y:S01]  /*2340*/  STG.E desc[UR8][R2.64], R5 ;  /* 0x0000000502007986 */ /* 0x004fe2000c101908 */
[----:B------:R-:W-:Y:S05]  /*2350*/  EXIT ;  /* 0x000000000000794d */ /* 0x000fea0003800000 */
.L_x_9:
        /* <DEDUP_REMOVED lines=10> */
.L_x_12:


//--------------------- .text._Z13cal_phase_oneILi32EEvjjmPi --------------------------
	.section	.text._Z13cal_phase_oneILi32EEvjjmPi,"ax",@progbits
	.align	128
        .global         _Z13cal_phase_oneILi32EEvjjmPi
        .type           _Z13cal_phase_oneILi32EEvjjmPi,@function
        .size           _Z13cal_phase_oneILi32EEvjjmPi,(.L_x_13 - _Z13cal_phase_oneILi32EEvjjmPi)
        .other          _Z13cal_phase_oneILi32EEvjjmPi,@"STO_CUDA_ENTRY STV_DEFAULT"
_Z13cal_phase_oneILi32EEvjjmPi:
.text._Z13cal_phase_oneILi32EEvjjmPi:
[----:B------:R-:W-:Y:S01]  /*0000*/  LDC R1, c[0x0][0x37c] ;  /* 0x0000df00ff017b82 */ /* 0x000fe20000000800 */
[----:B------:R-:W0:Y:S07]  /*0010*/  S2R R11, SR_TID.Y ;  /* 0x00000000000b7919 */ /* 0x000e2e0000002200 */
[----:B------:R-:W0:Y:S01]  /*0020*/  LDC.64 R2, c[0x0][0x380] ;  /* 0x0000e000ff027b82 */ /* 0x000e220000000a00 */
[----:B------:R-:W1:Y:S01]  /*0030*/  LDCU UR4, c[0x0][0x388] ;  /* 0x00007100ff0477ac */ /* 0x000e620008000800 */
[----:B------:R-:W2:Y:S01]  /*0040*/  S2R R8, SR_TID.X ;  /* 0x0000000000087919 */ /* 0x000ea20000002100 */
[----:B------:R-:W3:Y:S05]  /*0050*/  LDCU.64 UR6, c[0x0][0x358] ;  /* 0x00006b00ff0677ac */ /* 0x000eea0008000a00 */
[----:B------:R-:W4:Y:S01]  /*0060*/  LDC.64 R4, c[0x0][0x390] ;  /* 0x0000e400ff047b82 */ /* 0x000f220000000a00 */
[----:B0-----:R-:W-:-:S02]  /*0070*/  IMAD R6, R2, 0x20, R11 ;  /* 0x0000002002067824 */ /* 0x001fc400078e020b */
[----:B--2---:R-:W-:-:S05]  /*0080*/  IMAD R7, R2, 0x20, R8 ;  /* 0x0000002002077824 */ /* 0x004fca00078e0208 */
[C---:B------:R-:W-:Y:S01]  /*0090*/  VIMNMX.U32 R0, PT, PT, R6.reuse, R7, !PT ;  /* 0x0000000706007248 */ /* 0x040fe20007fe0000 */
[----:B-1----:R-:W-:-:S03]  /*00a0*/  IMAD R7, R6, UR4, R7 ;  /* 0x0000000406077c24 */ /* 0x002fc6000f8e0207 */
[----:B------:R-:W-:Y:S01]  /*00b0*/  ISETP.GE.U32.AND P0, PT, R0, R3, PT ;  /* 0x000000030000720c */ /* 0x000fe20003f06070 */
[----:B----4-:R-:W-:-:S12]  /*00c0*/  IMAD.WIDE R4, R7, 0x4, R4 ;  /* 0x0000000407047825 */ /* 0x010fd800078e0204 */
[----:B---3--:R-:W2:Y:S01]  /*00d0*/  @!P0 LDG.E R9, desc[UR6][R4.64] ;  /* 0x0000000604098981 */ /* 0x008ea2000c1e1900 */
[----:B------:R-:W0:Y:S01]  /*00e0*/  S2UR UR5, SR_CgaCtaId ;  /* 0x00000000000579c3 */ /* 0x000e220000008800 */
[----:B------:R-:W-:Y:S01]  /*00f0*/  UMOV UR4, 0x400 ;  /* 0x0000040000047882 */ /* 0x000fe20000000000 */
[----:B------:R-:W-:Y:S01]  /*0100*/  @P0 IMAD.MOV.U32 R13, RZ, RZ, 0xf4240 ;  /* 0x000f4240ff0d0424 */ /* 0x000fe200078e00ff */
[----:B------:R-:W-:Y:S01]  /*0110*/  ISETP.GE.U32.AND P1, PT, R0, R3, PT ;  /* 0x000000030000720c */ /* 0x000fe20003f26070 */
[----:B0-----:R-:W-:-:S06]  /*0120*/  ULEA UR4, UR5, UR4, 0x18 ;  /* 0x0000000405047291 */ /* 0x001fcc000f8ec0ff */
[----:B------:R-:W-:Y:S02]  /*0130*/  LEA R7, R11, UR4, 0x7 ;  /* 0x000000040b077c11 */ /* 0x000fe4000f8e38ff */
[----:B------:R-:W-:-:S03]  /*0140*/  LEA R6, R8, UR4, 0x2 ;  /* 0x0000000408067c11 */ /* 0x000fc6000f8e10ff */
[----:B------:R-:W-:-:S05]  /*0150*/  IMAD R2, R8, 0x4, R7 ;  /* 0x0000000408027824 */ /* 0x000fca00078e0207 */
[----:B--2---:R-:W-:Y:S04]  /*0160*/  @!P0 STS [R2], R9 ;  /* 0x0000000902008388 */ /* 0x004fe80000000800 */
[----:B------:R-:W-:Y:S01]  /*0170*/  @P0 STS [R2], R13 ;  /* 0x0000000d02000388 */ /* 0x000fe20000000800 */
[----:B------:R-:W-:Y:S06]  /*0180*/  BAR.SYNC.DEFER_BLOCKING 0x0 ;  /* 0x0000000000007b1d */ /* 0x000fec0000010000 */
[----:B------:R-:W-:Y:S04]  /*0190*/  LDS R8, [R7] ;  /* 0x0000000007087984 */ /* 0x000fe80000000800 */
        /* <DEDUP_REMOVED lines=115> */
[----:B0-----:R-:W-:-:S04]  /*08d0*/  IADD3 R11, PT, PT, R8, R11, RZ ;  /* 0x0000000b080b7210 */ /* 0x001fc80007ffe0ff */
        /* <DEDUP_REMOVED lines=139> */
[----:B------:R-:W-:Y:S05]  /*1190*/  @P1 EXIT ;  /* 0x000000000000194d */ /* 0x000fea0003800000 */
[----:B------:R-:W1:Y:S04]  /*11a0*/  LDS R3, [R2] ;  /* 0x0000000002037984 */ /* 0x000e680000000800 */
[----:B-1----:R-:W-:Y:S01]  /*11b0*/  STG.E desc[UR6][R4.64], R3 ;  /* 0x0000000304007986 */ /* 0x002fe2000c101906 */
[----:B------:R-:W-:Y:S05]  /*11c0*/  EXIT ;  /* 0x000000000000794d */ /* 0x000fea0003800000 */
.L_x_10:
        /* <DEDUP_REMOVED lines=11> */
.L_x_13:


//--------------------- .nv.shared._Z15cal_phase_threeILi16ELi2EEvjjmPij --------------------------
	.section	.nv.shared._Z15cal_phase_threeILi16ELi2EEvjjmPij,"aw",@nobits
	.sectionflags	@""
	.align	4
.nv.shared._Z15cal_phase_threeILi16ELi2EEvjjmPij:
	.zero		9216


//--------------------- .nv.shared.reserved.0     --------------------------
	.section	.nv.shared.reserved.0,"aw",@nobits
	.weak		__nv_reservedSMEM_offset_0_alias
	.size		__nv_reservedSMEM_offset_0_alias, 0, 64
	.other		__nv_reservedSMEM_offset_0_alias,@"STO_CUDA_RESERVED_SHARED STV_DEFAULT"
__nv_reservedSMEM_offset_0_alias:
	.zero		0
	.zero		64


//--------------------- .nv.shared._Z13cal_phase_twoILi32EEvjjmPij --------------------------
	.section	.nv.shared._Z13cal_phase_twoILi32EEvjjmPij,"aw",@nobits
	.sectionflags	@""
	.align	4
.nv.shared._Z13cal_phase_twoILi32EEvjjmPij:
	.zero		9216


//--------------------- .nv.shared._Z13cal_phase_oneILi32EEvjjmPi --------------------------
	.section	.nv.shared._Z13cal_phase_oneILi32EEvjjmPi,"aw",@nobits
	.sectionflags	@""
	.align	4
.nv.shared._Z13cal_phase_oneILi32EEvjjmPi:
	.zero		5120


//--------------------- .nv.constant0._Z15cal_phase_threeILi16ELi2EEvjjmPij --------------------------
	.section	.nv.constant0._Z15cal_phase_threeILi16ELi2EEvjjmPij,"a",@progbits
	.sectionflags	@""
	.align	4
.nv.constant0._Z15cal_phase_threeILi16ELi2EEvjjmPij:
	.zero		924


//--------------------- .nv.constant0._Z13cal_phase_twoILi32EEvjjmPij --------------------------
	.section	.nv.constant0._Z13cal_phase_twoILi32EEvjjmPij,"a",@progbits
	.sectionflags	@""
	.align	4
.nv.constant0._Z13cal_phase_twoILi32EEvjjmPij:
	.zero		924


//--------------------- .nv.constant0._Z13cal_phase_oneILi32EEvjjmPi --------------------------
	.section	.nv.constant0._Z13cal_phase_oneILi32EEvjjmPi,"a",@progbits
	.sectionflags	@""
	.align	4
.nv.constant0._Z13cal_phase_oneILi32EEvjjmPi:
	.zero		920


//--------------------- SYMBOLS --------------------------

	.type		.nv.reservedSmem.offset0,@object
	.size		.nv.reservedSmem.offset0,0x4
	.type		.nv.reservedSmem.cap,@object
	.size		.nv.reservedSmem.cap,0x4
